//
// Generated by NVIDIA NVVM Compiler
//
// Compiler Build ID: CL-36424714
// Cuda compilation tools, release 13.0, V13.0.88
// Based on NVVM 20.0.0
//

.version 9.0
.target sm_100
.address_size 64

	// .globl	_Z16distanceMatFinalliiPf

.visible .entry _Z16distanceMatFinalliiPf(
	.param .u64 _Z16distanceMatFinalliiPf_param_0,
	.param .u32 _Z16distanceMatFinalliiPf_param_1,
	.param .u32 _Z16distanceMatFinalliiPf_param_2,
	.param .u64 .ptr .align 1 _Z16distanceMatFinalliiPf_param_3
)
{
	.reg .pred 	%p<66>;
	.reg .b32 	%r<9>;
	.reg .b32 	%f<163>;
	.reg .b64 	%rd<89>;

	ld.param.u64 	%rd38, [_Z16distanceMatFinalliiPf_param_0];
	ld.param.u32 	%r4, [_Z16distanceMatFinalliiPf_param_1];
	ld.param.u32 	%r5, [_Z16distanceMatFinalliiPf_param_2];
	ld.param.u64 	%rd39, [_Z16distanceMatFinalliiPf_param_3];
	cvta.to.global.u64 	%rd1, %rd39;
	mov.u32 	%r6, %ctaid.x;
	mov.u32 	%r1, %ntid.x;
	mov.u32 	%r7, %tid.x;
	mad.lo.s32 	%r2, %r6, %r1, %r7;
	setp.ge.s32 	%p1, %r2, %r4;
	@%p1 bra 	$L__BB0_59;
	setp.lt.s64 	%p2, %rd38, 1;
	mov.u32 	%r8, %nctaid.x;
	mul.lo.s32 	%r3, %r1, %r8;
	@%p2 bra 	$L__BB0_59;
	cvt.s64.s32 	%rd79, %r2;
	and.b64  	%rd3, %rd38, 15;
	and.b64  	%rd4, %rd38, 7;
	and.b64  	%rd5, %rd38, 3;
	and.b64  	%rd6, %rd38, 9223372036854775792;
	and.b64  	%rd7, %rd38, 9223372036854775800;
	and.b64  	%rd8, %rd38, 1;
	cvt.s64.s32 	%rd9, %r4;
	cvt.s64.s32 	%rd10, %r3;
	cvt.s64.s32 	%rd11, %r5;
$L__BB0_3:
	setp.lt.u64 	%p3, %rd38, 16;
	mul.lo.s64 	%rd13, %rd79, %rd38;
	mov.f32 	%f161, 0f00000000;
	mov.b64 	%rd87, 0;
	mov.f32 	%f162, %f161;
	@%p3 bra 	$L__BB0_61;
	mul.lo.s64 	%rd41, %rd38, %rd79;
	shl.b64 	%rd42, %rd41, 2;
	add.s64 	%rd43, %rd1, %rd42;
	add.s64 	%rd80, %rd43, 32;
	mov.f32 	%f161, 0f00000000;
	mov.u64 	%rd81, %rd6;
	bra.uni 	$L__BB0_60;
$L__BB0_5:
	.pragma "nounroll";
	setp.eq.s64 	%p44, %rd36, %rd82;
	add.s64 	%rd58, %rd82, %rd13;
	shl.b64 	%rd59, %rd58, 2;
	add.s64 	%rd19, %rd1, %rd59;
	@%p44 bra 	$L__BB0_7;
	ld.global.f32 	%f117, [%rd19];
	div.rn.f32 	%f118, %f117, %f29;
	st.global.f32 	[%rd19], %f118;
	bra.uni 	$L__BB0_8;
$L__BB0_7:
	st.global.f32 	[%rd37], %f30;
$L__BB0_8:
	add.s64 	%rd60, %rd82, 1;
	setp.eq.s64 	%p45, %rd36, %rd60;
	@%p45 bra 	$L__BB0_10;
	ld.global.f32 	%f119, [%rd19+4];
	div.rn.f32 	%f120, %f119, %f29;
	st.global.f32 	[%rd19+4], %f120;
	bra.uni 	$L__BB0_11;
$L__BB0_10:
	st.global.f32 	[%rd37], %f30;
$L__BB0_11:
	add.s64 	%rd61, %rd82, 2;
	setp.eq.s64 	%p46, %rd36, %rd61;
	@%p46 bra 	$L__BB0_13;
	ld.global.f32 	%f121, [%rd19+8];
	div.rn.f32 	%f122, %f121, %f29;
	st.global.f32 	[%rd19+8], %f122;
	bra.uni 	$L__BB0_14;
$L__BB0_13:
	st.global.f32 	[%rd37], %f30;
$L__BB0_14:
	add.s64 	%rd62, %rd82, 3;
	setp.eq.s64 	%p47, %rd36, %rd62;
	@%p47 bra 	$L__BB0_16;
	ld.global.f32 	%f123, [%rd19+12];
	div.rn.f32 	%f124, %f123, %f29;
	st.global.f32 	[%rd19+12], %f124;
	bra.uni 	$L__BB0_17;
$L__BB0_16:
	st.global.f32 	[%rd37], %f30;
$L__BB0_17:
	add.s64 	%rd63, %rd82, 4;
	setp.eq.s64 	%p48, %rd36, %rd63;
	@%p48 bra 	$L__BB0_19;
	ld.global.f32 	%f125, [%rd19+16];
	div.rn.f32 	%f126, %f125, %f29;
	st.global.f32 	[%rd19+16], %f126;
	bra.uni 	$L__BB0_20;
$L__BB0_19:
	st.global.f32 	[%rd37], %f30;
$L__BB0_20:
	add.s64 	%rd64, %rd82, 5;
	setp.eq.s64 	%p49, %rd36, %rd64;
	@%p49 bra 	$L__BB0_22;
	ld.global.f32 	%f127, [%rd19+20];
	div.rn.f32 	%f128, %f127, %f29;
	st.global.f32 	[%rd19+20], %f128;
	bra.uni 	$L__BB0_23;
$L__BB0_22:
	st.global.f32 	[%rd37], %f30;
$L__BB0_23:
	add.s64 	%rd65, %rd82, 6;
	setp.eq.s64 	%p50, %rd36, %rd65;
	@%p50 bra 	$L__BB0_25;
	ld.global.f32 	%f129, [%rd19+24];
	div.rn.f32 	%f130, %f129, %f29;
	st.global.f32 	[%rd19+24], %f130;
	bra.uni 	$L__BB0_26;
$L__BB0_25:
	st.global.f32 	[%rd37], %f30;
$L__BB0_26:
	add.s64 	%rd66, %rd82, 7;
	setp.eq.s64 	%p51, %rd36, %rd66;
	@%p51 bra 	$L__BB0_28;
	ld.global.f32 	%f131, [%rd19+28];
	div.rn.f32 	%f132, %f131, %f29;
	st.global.f32 	[%rd19+28], %f132;
	bra.uni 	$L__BB0_29;
$L__BB0_28:
	st.global.f32 	[%rd37], %f30;
$L__BB0_29:
	add.s64 	%rd82, %rd82, 8;
	setp.eq.s64 	%p52, %rd82, %rd7;
	mov.u64 	%rd84, %rd7;
	@%p52 bra 	$L__BB0_30;
	bra.uni 	$L__BB0_5;
$L__BB0_30:
	setp.eq.s64 	%p53, %rd4, 0;
	@%p53 bra 	$L__BB0_58;
	add.s64 	%rd67, %rd4, -1;
	setp.lt.u64 	%p54, %rd67, 3;
	@%p54 bra 	$L__BB0_45;
	setp.eq.s64 	%p55, %rd36, %rd84;
	add.s64 	%rd68, %rd84, %rd13;
	shl.b64 	%rd69, %rd68, 2;
	add.s64 	%rd22, %rd1, %rd69;
	@%p55 bra 	$L__BB0_34;
	ld.global.f32 	%f133, [%rd22];
	div.rn.f32 	%f134, %f133, %f29;
	st.global.f32 	[%rd22], %f134;
	bra.uni 	$L__BB0_35;
$L__BB0_34:
	st.global.f32 	[%rd37], %f30;
$L__BB0_35:
	add.s64 	%rd70, %rd84, 1;
	setp.eq.s64 	%p56, %rd36, %rd70;
	@%p56 bra 	$L__BB0_37;
	ld.global.f32 	%f135, [%rd22+4];
	div.rn.f32 	%f136, %f135, %f29;
	st.global.f32 	[%rd22+4], %f136;
	bra.uni 	$L__BB0_38;
$L__BB0_37:
	st.global.f32 	[%rd37], %f30;
$L__BB0_38:
	add.s64 	%rd71, %rd84, 2;
	setp.eq.s64 	%p57, %rd36, %rd71;
	@%p57 bra 	$L__BB0_40;
	ld.global.f32 	%f137, [%rd22+8];
	div.rn.f32 	%f138, %f137, %f29;
	st.global.f32 	[%rd22+8], %f138;
	bra.uni 	$L__BB0_41;
$L__BB0_40:
	st.global.f32 	[%rd37], %f30;
$L__BB0_41:
	add.s64 	%rd72, %rd84, 3;
	setp.eq.s64 	%p58, %rd36, %rd72;
	@%p58 bra 	$L__BB0_43;
	ld.global.f32 	%f139, [%rd22+12];
	div.rn.f32 	%f140, %f139, %f29;
	st.global.f32 	[%rd22+12], %f140;
	bra.uni 	$L__BB0_44;
$L__BB0_43:
	st.global.f32 	[%rd37], %f30;
$L__BB0_44:
	add.s64 	%rd84, %rd84, 4;
$L__BB0_45:
	setp.eq.s64 	%p59, %rd5, 0;
	@%p59 bra 	$L__BB0_58;
	setp.eq.s64 	%p60, %rd5, 1;
	@%p60 bra 	$L__BB0_54;
	setp.eq.s64 	%p61, %rd36, %rd84;
	add.s64 	%rd73, %rd84, %rd13;
	shl.b64 	%rd74, %rd73, 2;
	add.s64 	%rd25, %rd1, %rd74;
	@%p61 bra 	$L__BB0_49;
	ld.global.f32 	%f141, [%rd25];
	div.rn.f32 	%f142, %f141, %f29;
	st.global.f32 	[%rd25], %f142;
	bra.uni 	$L__BB0_50;
$L__BB0_49:
	st.global.f32 	[%rd37], %f30;
$L__BB0_50:
	add.s64 	%rd75, %rd84, 1;
	setp.eq.s64 	%p62, %rd36, %rd75;
	@%p62 bra 	$L__BB0_52;
	ld.global.f32 	%f143, [%rd25+4];
	div.rn.f32 	%f144, %f143, %f29;
	st.global.f32 	[%rd25+4], %f144;
	bra.uni 	$L__BB0_53;
$L__BB0_52:
	st.global.f32 	[%rd37], %f30;
$L__BB0_53:
	add.s64 	%rd84, %rd84, 2;
$L__BB0_54:
	setp.eq.s64 	%p63, %rd8, 0;
	@%p63 bra 	$L__BB0_58;
	setp.eq.s64 	%p64, %rd36, %rd84;
	@%p64 bra 	$L__BB0_57;
	add.s64 	%rd76, %rd84, %rd13;
	shl.b64 	%rd77, %rd76, 2;
	add.s64 	%rd78, %rd1, %rd77;
	ld.global.f32 	%f145, [%rd78];
	div.rn.f32 	%f146, %f145, %f29;
	st.global.f32 	[%rd78], %f146;
	bra.uni 	$L__BB0_58;
$L__BB0_57:
	st.global.f32 	[%rd37], %f30;
$L__BB0_58:
	add.s64 	%rd79, %rd79, %rd10;
	setp.lt.s64 	%p65, %rd79, %rd9;
	@%p65 bra 	$L__BB0_3;
$L__BB0_59:
	ret;
$L__BB0_60:
	.pragma "nounroll";
	ld.global.f32 	%f34, [%rd80+-32];
	setp.gt.f32 	%p4, %f34, %f161;
	selp.f32 	%f35, %f34, %f161, %p4;
	add.f32 	%f36, %f162, %f34;
	ld.global.f32 	%f37, [%rd80+-28];
	setp.gt.f32 	%p5, %f37, %f35;
	selp.f32 	%f38, %f37, %f35, %p5;
	add.f32 	%f39, %f36, %f37;
	ld.global.f32 	%f40, [%rd80+-24];
	setp.gt.f32 	%p6, %f40, %f38;
	selp.f32 	%f41, %f40, %f38, %p6;
	add.f32 	%f42, %f39, %f40;
	ld.global.f32 	%f43, [%rd80+-20];
	setp.gt.f32 	%p7, %f43, %f41;
	selp.f32 	%f44, %f43, %f41, %p7;
	add.f32 	%f45, %f42, %f43;
	ld.global.f32 	%f46, [%rd80+-16];
	setp.gt.f32 	%p8, %f46, %f44;
	selp.f32 	%f47, %f46, %f44, %p8;
	add.f32 	%f48, %f45, %f46;
	ld.global.f32 	%f49, [%rd80+-12];
	setp.gt.f32 	%p9, %f49, %f47;
	selp.f32 	%f50, %f49, %f47, %p9;
	add.f32 	%f51, %f48, %f49;
	ld.global.f32 	%f52, [%rd80+-8];
	setp.gt.f32 	%p10, %f52, %f50;
	selp.f32 	%f53, %f52, %f50, %p10;
	add.f32 	%f54, %f51, %f52;
	ld.global.f32 	%f55, [%rd80+-4];
	setp.gt.f32 	%p11, %f55, %f53;
	selp.f32 	%f56, %f55, %f53, %p11;
	add.f32 	%f57, %f54, %f55;
	ld.global.f32 	%f58, [%rd80];
	setp.gt.f32 	%p12, %f58, %f56;
	selp.f32 	%f59, %f58, %f56, %p12;
	add.f32 	%f60, %f57, %f58;
	ld.global.f32 	%f61, [%rd80+4];
	setp.gt.f32 	%p13, %f61, %f59;
	selp.f32 	%f62, %f61, %f59, %p13;
	add.f32 	%f63, %f60, %f61;
	ld.global.f32 	%f64, [%rd80+8];
	setp.gt.f32 	%p14, %f64, %f62;
	selp.f32 	%f65, %f64, %f62, %p14;
	add.f32 	%f66, %f63, %f64;
	ld.global.f32 	%f67, [%rd80+12];
	setp.gt.f32 	%p15, %f67, %f65;
	selp.f32 	%f68, %f67, %f65, %p15;
	add.f32 	%f69, %f66, %f67;
	ld.global.f32 	%f70, [%rd80+16];
	setp.gt.f32 	%p16, %f70, %f68;
	selp.f32 	%f71, %f70, %f68, %p16;
	add.f32 	%f72, %f69, %f70;
	ld.global.f32 	%f73, [%rd80+20];
	setp.gt.f32 	%p17, %f73, %f71;
	selp.f32 	%f74, %f73, %f71, %p17;
	add.f32 	%f75, %f72, %f73;
	ld.global.f32 	%f76, [%rd80+24];
	setp.gt.f32 	%p18, %f76, %f74;
	selp.f32 	%f77, %f76, %f74, %p18;
	add.f32 	%f78, %f75, %f76;
	ld.global.f32 	%f79, [%rd80+28];
	setp.gt.f32 	%p19, %f79, %f77;
	selp.f32 	%f161, %f79, %f77, %p19;
	add.f32 	%f162, %f78, %f79;
	add.s64 	%rd81, %rd81, -16;
	add.s64 	%rd80, %rd80, 64;
	setp.eq.s64 	%p20, %rd81, 0;
	mov.u64 	%rd87, %rd6;
	@%p20 bra 	$L__BB0_61;
	bra.uni 	$L__BB0_60;
$L__BB0_61:
	setp.eq.s64 	%p21, %rd3, 0;
	@%p21 bra 	$L__BB0_71;
	add.s64 	%rd44, %rd3, -1;
	setp.lt.u64 	%p22, %rd44, 7;
	@%p22 bra 	$L__BB0_64;
	add.s64 	%rd45, %rd87, %rd13;
	shl.b64 	%rd46, %rd45, 2;
	add.s64 	%rd47, %rd1, %rd46;
	ld.global.f32 	%f81, [%rd47];
	setp.gt.f32 	%p23, %f81, %f161;
	selp.f32 	%f82, %f81, %f161, %p23;
	add.f32 	%f83, %f162, %f81;
	ld.global.f32 	%f84, [%rd47+4];
	setp.gt.f32 	%p24, %f84, %f82;
	selp.f32 	%f85, %f84, %f82, %p24;
	add.f32 	%f86, %f83, %f84;
	ld.global.f32 	%f87, [%rd47+8];
	setp.gt.f32 	%p25, %f87, %f85;
	selp.f32 	%f88, %f87, %f85, %p25;
	add.f32 	%f89, %f86, %f87;
	ld.global.f32 	%f90, [%rd47+12];
	setp.gt.f32 	%p26, %f90, %f88;
	selp.f32 	%f91, %f90, %f88, %p26;
	add.f32 	%f92, %f89, %f90;
	ld.global.f32 	%f93, [%rd47+16];
	setp.gt.f32 	%p27, %f93, %f91;
	selp.f32 	%f94, %f93, %f91, %p27;
	add.f32 	%f95, %f92, %f93;
	ld.global.f32 	%f96, [%rd47+20];
	setp.gt.f32 	%p28, %f96, %f94;
	selp.f32 	%f97, %f96, %f94, %p28;
	add.f32 	%f98, %f95, %f96;
	ld.global.f32 	%f99, [%rd47+24];
	setp.gt.f32 	%p29, %f99, %f97;
	selp.f32 	%f100, %f99, %f97, %p29;
	add.f32 	%f101, %f98, %f99;
	ld.global.f32 	%f102, [%rd47+28];
	setp.gt.f32 	%p30, %f102, %f100;
	selp.f32 	%f161, %f102, %f100, %p30;
	add.f32 	%f162, %f101, %f102;
	add.s64 	%rd87, %rd87, 8;
$L__BB0_64:
	setp.eq.s64 	%p31, %rd4, 0;
	@%p31 bra 	$L__BB0_71;
	add.s64 	%rd48, %rd4, -1;
	setp.lt.u64 	%p32, %rd48, 3;
	@%p32 bra 	$L__BB0_67;
	add.s64 	%rd49, %rd87, %rd13;
	shl.b64 	%rd50, %rd49, 2;
	add.s64 	%rd51, %rd1, %rd50;
	ld.global.f32 	%f104, [%rd51];
	setp.gt.f32 	%p33, %f104, %f161;
	selp.f32 	%f105, %f104, %f161, %p33;
	add.f32 	%f106, %f162, %f104;
	ld.global.f32 	%f107, [%rd51+4];
	setp.gt.f32 	%p34, %f107, %f105;
	selp.f32 	%f108, %f107, %f105, %p34;
	add.f32 	%f109, %f106, %f107;
	ld.global.f32 	%f110, [%rd51+8];
	setp.gt.f32 	%p35, %f110, %f108;
	selp.f32 	%f111, %f110, %f108, %p35;
	add.f32 	%f112, %f109, %f110;
	ld.global.f32 	%f113, [%rd51+12];
	setp.gt.f32 	%p36, %f113, %f111;
	selp.f32 	%f161, %f113, %f111, %p36;
	add.f32 	%f162, %f112, %f113;
	add.s64 	%rd87, %rd87, 4;
$L__BB0_67:
	setp.eq.s64 	%p37, %rd5, 0;
	@%p37 bra 	$L__BB0_71;
	setp.eq.s64 	%p38, %rd5, 1;
	add.s64 	%rd52, %rd87, %rd13;
	shl.b64 	%rd53, %rd52, 2;
	add.s64 	%rd35, %rd1, %rd53;
	ld.global.f32 	%f114, [%rd35];
	setp.gt.f32 	%p39, %f114, %f161;
	selp.f32 	%f161, %f114, %f161, %p39;
	add.f32 	%f162, %f162, %f114;
	@%p38 bra 	$L__BB0_71;
	setp.eq.s64 	%p40, %rd5, 2;
	ld.global.f32 	%f115, [%rd35+4];
	setp.gt.f32 	%p41, %f115, %f161;
	selp.f32 	%f161, %f115, %f161, %p41;
	add.f32 	%f162, %f162, %f115;
	@%p40 bra 	$L__BB0_71;
	ld.global.f32 	%f116, [%rd35+8];
	setp.gt.f32 	%p42, %f116, %f161;
	selp.f32 	%f161, %f116, %f161, %p42;
	add.f32 	%f162, %f162, %f116;
$L__BB0_71:
	setp.lt.u64 	%p43, %rd38, 8;
	add.f32 	%f29, %f162, %f161;
	add.s64 	%rd36, %rd79, %rd11;
	div.rn.f32 	%f30, %f161, %f29;
	add.s64 	%rd55, %rd36, %rd13;
	shl.b64 	%rd56, %rd55, 2;
	add.s64 	%rd37, %rd1, %rd56;
	mov.b64 	%rd84, 0;
	@%p43 bra 	$L__BB0_30;
	mov.b64 	%rd82, 0;
	bra.uni 	$L__BB0_5;

}


// ===== COMPILED SASS (sm_100) =====

	.target	sm_100

	.elftype	@"ET_EXEC"


//--------------------- .note.nv.tkinfo           --------------------------
	.section	.note.nv.tkinfo,"",@"SHT_NOTE"
	.sectionflags	@"SHF_NOTE_NV_TKINFO"
	.tkinfo
        /*0018*/ 	.word	0x00000002
        /*0030*/ 	.string	""
        /*0030*/ 	.string	"ptxas"
        /*0030*/ 	.string	"Cuda compilation tools, release 13.0, V13.0.88"
        /*0030*/ 	.string	"Build cuda_13.0.r13.0/compiler.36424714_0"
        /*0030*/ 	.string	"-arch sm_100 -m 64 "



//--------------------- .note.nv.cuinfo           --------------------------
	.section	.note.nv.cuinfo,"",@"SHT_NOTE"
	.sectionflags	@"SHF_NOTE_NV_CUINFO"
        /*0018*/ 	.short	0x0002
        /*001a*/ 	.short	0x0064
        /*001c*/ 	.short	0x0082
	.zero		2


//--------------------- .nv.info                  --------------------------
	.section	.nv.info,"",@"SHT_CUDA_INFO"
	.align	4


	//----- nvinfo : EIATTR_REGCOUNT
	.align		4
        /*0000*/ 	.byte	0x04, 0x2f
        /*0002*/ 	.short	(.L_1 - .L_0)
	.align		4
.L_0:
        /*0004*/ 	.word	index@(_Z16distanceMatFinalliiPf)
        /*0008*/ 	.word	0x0000001e


	//----- nvinfo : EIATTR_FRAME_SIZE
	.align		4
.L_1:
        /*000c*/ 	.byte	0x04, 0x11
        /*000e*/ 	.short	(.L_3 - .L_2)
	.align		4
.L_2:
        /*0010*/ 	.word	index@($__internal_0_$__cuda_sm3x_div_rn_noftz_f32_slowpath)
        /*0014*/ 	.word	0x00000000


	//----- nvinfo : EIATTR_FRAME_SIZE
	.align		4
.L_3:
        /*0018*/ 	.byte	0x04, 0x11
        /*001a*/ 	.short	(.L_5 - .L_4)
	.align		4
.L_4:
        /*001c*/ 	.word	index@(_Z16distanceMatFinalliiPf)
        /*0020*/ 	.word	0x00000000


	//----- nvinfo : EIATTR_MIN_STACK_SIZE
	.align		4
.L_5:
        /*0024*/ 	.byte	0x04, 0x12
        /*0026*/ 	.short	(.L_7 - .L_6)
	.align		4
.L_6:
        /*0028*/ 	.word	index@(_Z16distanceMatFinalliiPf)
        /*002c*/ 	.word	0x00000000
.L_7:


//--------------------- .nv.compat                --------------------------
	.section	.nv.compat,"",@"SHT_CUDA_COMPAT_INFO"
	.align	4
        /*0000*/ 	.byte	0x02, 0x09, 0x00, 0x00, 0x02, 0x02, 0x01, 0x00, 0x02, 0x05, 0x05, 0x00, 0x03, 0x07, 0x01, 0x01
        /*0010*/ 	.byte	0x02, 0x03, 0x00, 0x00, 0x02, 0x06, 0x01, 0x00, 0x04, 0x0b, 0x08, 0x00, 0x01, 0x00, 0x00, 0x00
        /*0020*/ 	.byte	0x00, 0x00, 0x00, 0x00


//--------------------- .nv.info._Z16distanceMatFinalliiPf --------------------------
	.section	.nv.info._Z16distanceMatFinalliiPf,"",@"SHT_CUDA_INFO"
	.sectionflags	@""
	.align	4


	//----- nvinfo : EIATTR_CUDA_API_VERSION
	.align		4
        /*0000*/ 	.byte	0x04, 0x37
        /*0002*/ 	.short	(.L_9 - .L_8)
.L_8:
        /*0004*/ 	.word	0x00000082


	//----- nvinfo : EIATTR_KPARAM_INFO
	.align		4
.L_9:
        /*0008*/ 	.byte	0x04, 0x17
        /*000a*/ 	.short	(.L_11 - .L_10)
.L_10:
        /*000c*/ 	.word	0x00000000
        /*0010*/ 	.short	0x0003
        /*0012*/ 	.short	0x0010
        /*0014*/ 	.byte	0x00, 0xf5, 0x21, 0x00


	//----- nvinfo : EIATTR_KPARAM_INFO
	.align		4
.L_11:
        /*0018*/ 	.byte	0x04, 0x17
        /*001a*/ 	.short	(.L_13 - .L_12)
.L_12:
        /*001c*/ 	.word	0x00000000
        /*0020*/ 	.short	0x0002
        /*0022*/ 	.short	0x000c
        /*0024*/ 	.byte	0x00, 0xf0, 0x11, 0x00


	//----- nvinfo : EIATTR_KPARAM_INFO
	.align		4
.L_13:
        /*0028*/ 	.byte	0x04, 0x17
        /*002a*/ 	.short	(.L_15 - .L_14)
.L_14:
        /*002c*/ 	.word	0x00000000
        /*0030*/ 	.short	0x0001
        /*0032*/ 	.short	0x0008
        /*0034*/ 	.byte	0x00, 0xf0, 0x11, 0x00


	//----- nvinfo : EIATTR_KPARAM_INFO
	.align		4
.L_15:
        /*0038*/ 	.byte	0x04, 0x17
        /*003a*/ 	.short	(.L_17 - .L_16)
.L_16:
        /*003c*/ 	.word	0x00000000
        /*0040*/ 	.short	0x0000
        /*0042*/ 	.short	0x0000
        /*0044*/ 	.byte	0x00, 0xf0, 0x21, 0x00


	//----- nvinfo : EIATTR_SPARSE_MMA_MASK
	.align		4
.L_17:
        /*0048*/ 	.byte	0x03, 0x50
        /*004a*/ 	.short	0x0000


	//----- nvinfo : EIATTR_MAXREG_COUNT
	.align		4
        /*004c*/ 	.byte	0x03, 0x1b
        /*004e*/ 	.short	0x00ff


	//----- nvinfo : EIATTR_MERCURY_ISA_VERSION
	.align		4
        /*0050*/ 	.byte	0x03, 0x5f
        /*0052*/ 	.short	0x0101


	//----- nvinfo : EIATTR_VRC_CTA_INIT_COUNT
	.align		4
        /*0054*/ 	.byte	0x02, 0x4a
	.zero		1
	.zero		1


	//----- nvinfo : EIATTR_EXIT_INSTR_OFFSETS
	.align		4
        /*0058*/ 	.byte	0x04, 0x1c
        /*005a*/ 	.short	(.L_19 - .L_18)


	//   ....[0]....
.L_18:
        /*005c*/ 	.word	0x00000080


	//   ....[1]....
        /*0060*/ 	.word	0x000000f0


	//   ....[2]....
        /*0064*/ 	.word	0x00002a60


	//----- nvinfo : EIATTR_CRS_STACK_SIZE
	.align		4
.L_19:
        /*0068*/ 	.byte	0x04, 0x1e
        /*006a*/ 	.short	(.L_21 - .L_20)
.L_20:
        /*006c*/ 	.word	0x00000000


	//----- nvinfo : EIATTR_CBANK_PARAM_SIZE
	.align		4
.L_21:
        /*0070*/ 	.byte	0x03, 0x19
        /*0072*/ 	.short	0x0018


	//----- nvinfo : EIATTR_PARAM_CBANK
	.align		4
        /*0074*/ 	.byte	0x04, 0x0a
        /*0076*/ 	.short	(.L_23 - .L_22)
	.align		4
.L_22:
        /*0078*/ 	.word	index@(.nv.constant0._Z16distanceMatFinalliiPf)
        /*007c*/ 	.short	0x0380
        /*007e*/ 	.short	0x0018


	//----- nvinfo : EIATTR_SW_WAR
	.align		4
.L_23:
        /*0080*/ 	.byte	0x04, 0x36
        /*0082*/ 	.short	(.L_25 - .L_24)
.L_24:
        /*0084*/ 	.word	0x00000008
.L_25:


//--------------------- .nv.callgraph             --------------------------
	.section	.nv.callgraph,"",@"SHT_CUDA_CALLGRAPH"
	.align	4
	.sectionentsize	8
	.align		4
        /*0000*/ 	.word	0x00000000
	.align		4
        /*0004*/ 	.word	0xffffffff
	.align		4
        /*0008*/ 	.word	0x00000000
	.align		4
        /*000c*/ 	.word	0xfffffffe
	.align		4
        /*0010*/ 	.word	0x00000000
	.align		4
        /*0014*/ 	.word	0xfffffffd
	.align		4
        /*0018*/ 	.word	0x00000000
	.align		4
        /*001c*/ 	.word	0xfffffffc


//--------------------- .text._Z16distanceMatFinalliiPf --------------------------
	.section	.text._Z16distanceMatFinalliiPf,"ax",@progbits
	.align	128
        .global         _Z16distanceMatFinalliiPf
        .type           _Z16distanceMatFinalliiPf,@function
        .size           _Z16distanceMatFinalliiPf,(.L_x_99 - _Z16distanceMatFinalliiPf)
        .other          _Z16distanceMatFinalliiPf,@"STO_CUDA_ENTRY STV_DEFAULT"
_Z16distanceMatFinalliiPf:
.text._Z16distanceMatFinalliiPf:
[----:B------:R-:W-:Y:S01]  /*0000*/  LDC R1, c[0x0][0x37c] ;  /* 0x0000df00ff017b82 */ /* 0x000fe20000000800 */
[----:B------:R-:W0:Y:S01]  /*0010*/  S2R R9, SR_TID.X ;  /* 0x0000000000097919 */ /* 0x000e220000002100 */
[----:B------:R-:W1:Y:S06]  /*0020*/  LDCU UR5, c[0x0][0x360] ;  /* 0x00006c00ff0577ac */ /* 0x000e6c0008000800 */
[----:B------:R-:W0:Y:S01]  /*0030*/  S2UR UR4, SR_CTAID.X ;  /* 0x00000000000479c3 */ /* 0x000e220000002500 */
[----:B------:R-:W2:Y:S07]  /*0040*/  LDCU UR16, c[0x0][0x388] ;  /* 0x00007100ff1077ac */ /* 0x000eae0008000800 */
[----:B------:R-:W0:Y:S02]  /*0050*/  LDC R0, c[0x0][0x360] ;  /* 0x0000d800ff007b82 */ /* 0x000e240000000800 */
[----:B0-----:R-:W-:-:S05]  /*0060*/  IMAD R9, R0, UR4, R9 ;  /* 0x0000000400097c24 */ /* 0x001fca000f8e0209 */
[----:B--2---:R-:W-:-:S13]  /*0070*/  ISETP.GE.AND P0, PT, R9, UR16, PT ;  /* 0x0000001009007c0c */ /* 0x004fda000bf06270 */
[----:B-1----:R-:W-:Y:S05]  /*0080*/  @P0 EXIT ;  /* 0x000000000000094d */ /* 0x002fea0003800000 */
[----:B------:R-:W0:Y:S01]  /*0090*/  LDCU.64 UR8, c[0x0][0x380] ;  /* 0x00007000ff0877ac */ /* 0x000e220008000a00 */
[----:B------:R-:W1:Y:S01]  /*00a0*/  LDCU UR4, c[0x0][0x370] ;  /* 0x00006e00ff0477ac */ /* 0x000e620008000800 */
[----:B0-----:R-:W-:-:S04]  /*00b0*/  UISETP.GE.U32.AND UP0, UPT, UR8, 0x1, UPT ;  /* 0x000000010800788c */ /* 0x001fc8000bf06070 */
[----:B------:R-:W-:Y:S02]  /*00c0*/  UISETP.GE.AND.EX UP0, UPT, UR9, URZ, UPT, UP0 ;  /* 0x000000ff0900728c */ /* 0x000fe4000bf06300 */
[----:B-1----:R-:W-:-:S04]  /*00d0*/  UIMAD UR4, UR5, UR4, URZ ;  /* 0x00000004050472a4 */ /* 0x002fc8000f8e02ff */
[----:B------:R-:W-:-:S13]  /*00e0*/  PLOP3.LUT P0, PT, PT, PT, UP0, 0x80, 0x8 ;  /* 0x000000000008781c */ /* 0x000fda0003f0f008 */
[----:B------:R-:W-:Y:S05]  /*00f0*/  @!P0 EXIT ;  /* 0x000000000000894d */ /* 0x000fea0003800000 */
[----:B------:R-:W0:Y:S01]  /*0100*/  LDC R10, c[0x0][0x38c] ;  /* 0x0000e300ff0a7b82 */ /* 0x000e220000000800 */
[----:B------:R-:W-:Y:S01]  /*0110*/  SHF.R.S32.HI R11, RZ, 0x1f, R9 ;  /* 0x0000001fff0b7819 */ /* 0x000fe20000011409 */
[----:B------:R-:W-:Y:S02]  /*0120*/  ULOP3.LUT UR15, UR8, 0xf, URZ, 0xc0, !UPT ;  /* 0x0000000f080f7892 */ /* 0x000fe4000f8ec0ff */
[----:B------:R-:W-:Y:S01]  /*0130*/  ULOP3.LUT UR14, UR8, 0x7, URZ, 0xc0, !UPT ;  /* 0x00000007080e7892 */ /* 0x000fe2000f8ec0ff */
[----:B------:R-:W1:Y:S01]  /*0140*/  LDCU.64 UR10, c[0x0][0x358] ;  /* 0x00006b00ff0a77ac */ /* 0x000e620008000a00 */
[----:B------:R-:W-:Y:S02]  /*0150*/  ULOP3.LUT UR13, UR8, 0x3, URZ, 0xc0, !UPT ;  /* 0x00000003080d7892 */ /* 0x000fe4000f8ec0ff */
[----:B------:R-:W-:Y:S02]  /*0160*/  ULOP3.LUT UR12, UR8, 0xfffffff0, URZ, 0xc0, !UPT ;  /* 0xfffffff0080c7892 */ /* 0x000fe4000f8ec0ff */
[----:B------:R-:W-:-:S02]  /*0170*/  ULOP3.LUT UR6, UR9, 0x7fffffff, URZ, 0xc0, !UPT ;  /* 0x7fffffff09067892 */ /* 0x000fc4000f8ec0ff */
[----:B------:R-:W-:Y:S02]  /*0180*/  ULOP3.LUT UR5, UR8, 0xfffffff8, URZ, 0xc0, !UPT ;  /* 0xfffffff808057892 */ /* 0x000fe4000f8ec0ff */
[----:B------:R-:W-:-:S12]  /*0190*/  USHF.R.S32.HI UR7, URZ, 0x1f, UR16 ;  /* 0x0000001fff077899 */ /* 0x000fd80008011410 */
.L_x_86:
[----:B01234-:R-:W2:Y:S01]  /*01a0*/  LDC.64 R2, c[0x0][0x380] ;  /* 0x0000e000ff027b82 */ /* 0x01fea20000000a00 */
[----:B------:R-:W-:Y:S01]  /*01b0*/  IMAD.MOV.U32 R21, RZ, RZ, RZ ;  /* 0x000000ffff157224 */ /* 0x000fe200078e00ff */
[----:B------:R-:W-:Y:S01]  /*01c0*/  CS2R R4, SRZ ;  /* 0x0000000000047805 */ /* 0x000fe2000001ff00 */
[----:B------:R-:W-:Y:S01]  /*01d0*/  IMAD.MOV.U32 R8, RZ, RZ, RZ ;  /* 0x000000ffff087224 */ /* 0x000fe200078e00ff */
[----:B--2---:R-:W-:-:S04]  /*01e0*/  ISETP.GE.U32.AND P0, PT, R2, 0x10, PT ;  /* 0x000000100200780c */ /* 0x004fc80003f06070 */
[----:B------:R-:W-:-:S13]  /*01f0*/  ISETP.GE.U32.AND.EX P0, PT, R3, RZ, PT, P0 ;  /* 0x000000ff0300720c */ /* 0x000fda0003f06100 */
[----:B------:R-:W-:Y:S05]  /*0200*/  @!P0 BRA `(.L_x_0) ;  /* 0x0000000400588947 */ /* 0x000fea0003800000 */
[----:B------:R-:W2:Y:S01]  /*0210*/  LDCU.64 UR8, c[0x0][0x390] ;  /* 0x00007200ff0877ac */ /* 0x000ea20008000a00 */
[-C--:B------:R-:W-:Y:S02]  /*0220*/  IMAD R0, R11, R2.reuse, RZ ;  /* 0x000000020b007224 */ /* 0x080fe400078e02ff */
[----:B------:R-:W-:-:S04]  /*0230*/  IMAD.WIDE.U32 R4, R9, R2, RZ ;  /* 0x0000000209047225 */ /* 0x000fc800078e00ff */
[----:B------:R-:W-:Y:S02]  /*0240*/  IMAD R7, R9, R3, R0 ;  /* 0x0000000309077224 */ /* 0x000fe400078e0200 */
[----:B------:R-:W-:Y:S02]  /*0250*/  IMAD.MOV.U32 R21, RZ, RZ, RZ ;  /* 0x000000ffff157224 */ /* 0x000fe400078e00ff */
[----:B------:R-:W-:Y:S02]  /*0260*/  IMAD.IADD R5, R5, 0x1, R7 ;  /* 0x0000000105057824 */ /* 0x000fe400078e0207 */
[----:B------:R-:W-:Y:S02]  /*0270*/  IMAD.U32 R26, RZ, RZ, UR12 ;  /* 0x0000000cff1a7e24 */ /* 0x000fe4000f8e00ff */
[----:B------:R-:W-:Y:S01]  /*0280*/  IMAD.U32 R25, RZ, RZ, UR6 ;  /* 0x00000006ff197e24 */ /* 0x000fe2000f8e00ff */
[----:B--2---:R-:W-:-:S04]  /*0290*/  LEA R0, P0, R4, UR8, 0x2 ;  /* 0x0000000804007c11 */ /* 0x004fc8000f8010ff */
[----:B------:R-:W-:Y:S02]  /*02a0*/  IADD3 R0, P1, PT, R0, 0x20, RZ ;  /* 0x0000002000007810 */ /* 0x000fe40007f3e0ff */
[----:B------:R-:W-:-:S05]  /*02b0*/  LEA.HI.X R5, R4, UR9, R5, 0x2, P0 ;  /* 0x0000000904057c11 */ /* 0x000fca00080f1405 */
[----:B------:R-:W-:-:S07]  /*02c0*/  IMAD.X R5, RZ, RZ, R5, P1 ;  /* 0x000000ffff057224 */ /* 0x000fce00008e0605 */
.L_x_1:
[----:B------:R-:W-:-:S05]  /*02d0*/  IMAD.MOV.U32 R4, RZ, RZ, R0 ;  /* 0x000000ffff047224 */ /* 0x000fca00078e0000 */
[----:B-1----:R-:W2:Y:S04]  /*02e0*/  LDG.E R24, desc[UR10][R4.64+-0x20] ;  /* 0xffffe00a04187981 */ /* 0x002ea8000c1e1900 */
[----:B------:R-:W3:Y:S04]  /*02f0*/  LDG.E R23, desc[UR10][R4.64+-0x1c] ;  /* 0xffffe40a04177981 */ /* 0x000ee8000c1e1900 */
[----:B------:R-:W4:Y:S04]  /*0300*/  LDG.E R22, desc[UR10][R4.64+-0x18] ;  /* 0xffffe80a04167981 */ /* 0x000f28000c1e1900 */
[----:B------:R-:W5:Y:S04]  /*0310*/  LDG.E R19, desc[UR10][R4.64+-0x14] ;  /* 0xffffec0a04137981 */ /* 0x000f68000c1e1900 */
        /* <DEDUP_REMOVED lines=10> */
[----:B------:R-:W5:Y:S01]  /*03c0*/  LDG.E R6, desc[UR10][R4.64+0x18] ;  /* 0x0000180a04067981 */ /* 0x000f62000c1e1900 */
[C---:B--2---:R-:W-:Y:S01]  /*03d0*/  FSETP.GT.AND P0, PT, R24.reuse, R21, PT ;  /* 0x000000151800720b */ /* 0x044fe20003f04000 */
[----:B------:R-:W-:-:S03]  /*03e0*/  FADD R8, R24, R8 ;  /* 0x0000000818087221 */ /* 0x000fc60000000000 */
[----:B------:R-:W-:Y:S02]  /*03f0*/  FSEL R24, R24, R21, P0 ;  /* 0x0000001518187208 */ /* 0x000fe40000000000 */
[----:B------:R1:W2:Y:S02]  /*0400*/  LDG.E R21, desc[UR10][R4.64+0x1c] ;  /* 0x00001c0a04157981 */ /* 0x0002a4000c1e1900 */
[----:B---3--:R-:W-:-:S04]  /*0410*/  FSETP.GT.AND P0, PT, R23, R24, PT ;  /* 0x000000181700720b */ /* 0x008fc80003f04000 */
[----:B------:R-:W-:Y:S01]  /*0420*/  FSEL R27, R23, R24, P0 ;  /* 0x00000018171b7208 */ /* 0x000fe20000000000 */
[----:B------:R-:W-:-:S03]  /*0430*/  FADD R23, R8, R23 ;  /* 0x0000001708177221 */ /* 0x000fc60000000000 */
[----:B----4-:R-:W-:-:S04]  /*0440*/  FSETP.GT.AND P0, PT, R22, R27, PT ;  /* 0x0000001b1600720b */ /* 0x010fc80003f04000 */
[----:B------:R-:W-:Y:S01]  /*0450*/  FSEL R24, R22, R27, P0 ;  /* 0x0000001b16187208 */ /* 0x000fe20000000000 */
[----:B------:R-:W-:-:S03]  /*0460*/  FADD R22, R23, R22 ;  /* 0x0000001617167221 */ /* 0x000fc60000000000 */
[----:B-----5:R-:W-:-:S04]  /*0470*/  FSETP.GT.AND P0, PT, R19, R24, PT ;  /* 0x000000181300720b */ /* 0x020fc80003f04000 */
[----:B------:R-:W-:Y:S01]  /*0480*/  FSEL R27, R19, R24, P0 ;  /* 0x00000018131b7208 */ /* 0x000fe20000000000 */
[----:B------:R-:W-:-:S03]  /*0490*/  FADD R19, R22, R19 ;  /* 0x0000001316137221 */ /* 0x000fc60000000000 */
[----:B------:R-:W-:-:S04]  /*04a0*/  FSETP.GT.AND P0, PT, R20, R27, PT ;  /* 0x0000001b1400720b */ /* 0x000fc80003f04000 */
        /* <DEDUP_REMOVED lines=17> */
[----:B------:R-:W-:Y:S01]  /*05c0*/  FSETP.GT.AND P0, PT, R14, R23, PT ;  /* 0x000000170e00720b */ /* 0x000fe20003f04000 */
[----:B------:R-:W-:-:S03]  /*05d0*/  FADD R13, R13, R14 ;  /* 0x0000000e0d0d7221 */ /* 0x000fc60000000000 */
[----:B------:R-:W-:-:S04]  /*05e0*/  FSEL R23, R14, R23, P0 ;  /* 0x000000170e177208 */ /* 0x000fc80000000000 */
        /* <DEDUP_REMOVED lines=8> */
[----:B------:R-:W-:Y:S02]  /*0670*/  FSEL R15, R0, R15, P0 ;  /* 0x0000000f000f7208 */ /* 0x000fe40000000000 */
[----:B------:R-:W-:Y:S02]  /*0680*/  IADD3 R26, P0, PT, R26, -0x10, RZ ;  /* 0xfffffff01a1a7810 */ /* 0x000fe40007f1e0ff */
[-C--:B------:R-:W-:Y:S02]  /*0690*/  FSETP.GT.AND P1, PT, R6, R15.reuse, PT ;  /* 0x0000000f0600720b */ /* 0x080fe40003f24000 */
[----:B------:R-:W-:Y:S02]  /*06a0*/  IADD3.X R25, PT, PT, R25, -0x1, RZ, P0, !PT ;  /* 0xffffffff19197810 */ /* 0x000fe400007fe4ff */
[----:B------:R-:W-:Y:S02]  /*06b0*/  ISETP.NE.U32.AND P0, PT, R26, RZ, PT ;  /* 0x000000ff1a00720c */ /* 0x000fe40003f05070 */
[----:B------:R-:W-:Y:S01]  /*06c0*/  FSEL R12, R6, R15, P1 ;  /* 0x0000000f060c7208 */ /* 0x000fe20000800000 */
[----:B------:R-:W-:Y:S01]  /*06d0*/  FADD R6, R7, R6 ;  /* 0x0000000607067221 */ /* 0x000fe20000000000 */
[----:B------:R-:W-:-:S02]  /*06e0*/  ISETP.NE.AND.EX P0, PT, R25, RZ, PT, P0 ;  /* 0x000000ff1900720c */ /* 0x000fc40003f05300 */
[----:B------:R-:W-:-:S05]  /*06f0*/  IADD3 R0, P2, PT, R4, 0x40, RZ ;  /* 0x0000004004007810 */ /* 0x000fca0007f5e0ff */
[----:B-1----:R-:W-:Y:S01]  /*0700*/  IMAD.X R5, RZ, RZ, R5, P2 ;  /* 0x000000ffff057224 */ /* 0x002fe200010e0605 */
[----:B--2---:R-:W-:Y:S01]  /*0710*/  FSETP.GT.AND P1, PT, R21, R12, PT ;  /* 0x0000000c1500720b */ /* 0x004fe20003f24000 */
[----:B------:R-:W-:-:S03]  /*0720*/  FADD R8, R6, R21 ;  /* 0x0000001506087221 */ /* 0x000fc60000000000 */
[----:B------:R-:W-:Y:S01]  /*0730*/  FSEL R21, R21, R12, P1 ;  /* 0x0000000c15157208 */ /* 0x000fe20000800000 */
[----:B------:R-:W-:Y:S08]  /*0740*/  @P0 BRA `(.L_x_1) ;  /* 0xfffffff800e00947 */ /* 0x000ff0000383ffff */
[----:B------:R-:W-:Y:S01]  /*0750*/  IMAD.U32 R4, RZ, RZ, UR12 ;  /* 0x0000000cff047e24 */ /* 0x000fe2000f8e00ff */
[----:B------:R-:W-:-:S07]  /*0760*/  MOV R5, UR6 ;  /* 0x0000000600057c02 */ /* 0x000fce0008000f00 */
.L_x_0:
[----:B------:R-:W-:-:S04]  /*0770*/  UISETP.NE.U32.AND UP0, UPT, UR15, URZ, UPT ;  /* 0x000000ff0f00728c */ /* 0x000fc8000bf05070 */
[----:B------:R-:W-:-:S09]  /*0780*/  UISETP.NE.AND.EX UP0, UPT, URZ, URZ, UPT, UP0 ;  /* 0x000000ffff00728c */ /* 0x000fd2000bf05300 */
[----:B------:R-:W-:Y:S05]  /*0790*/  BRA.U !UP0, `(.L_x_2) ;  /* 0x0000000508ac7547 */ /* 0x000fea000b800000 */
[----:B------:R-:W-:Y:S02]  /*07a0*/  UIADD3 UR8, UP0, UPT, UR15, -0x1, URZ ;  /* 0xffffffff0f087890 */ /* 0x000fe4000ff1e0ff */
[----:B------:R-:W-:Y:S02]  /*07b0*/  UISETP.NE.U32.AND UP1, UPT, UR14, URZ, UPT ;  /* 0x000000ff0e00728c */ /* 0x000fe4000bf25070 */
[----:B------:R-:W-:Y:S02]  /*07c0*/  UIADD3.X UR9, UPT, UPT, URZ, -0x1, URZ, UP0, !UPT ;  /* 0xffffffffff097890 */ /* 0x000fe400087fe4ff */
[----:B------:R-:W-:Y:S02]  /*07d0*/  UISETP.GE.U32.AND UP0, UPT, UR8, 0x7, UPT ;  /* 0x000000070800788c */ /* 0x000fe4000bf06070 */
[----:B------:R-:W-:Y:S02]  /*07e0*/  UISETP.NE.AND.EX UP1, UPT, URZ, URZ, UPT, UP1 ;  /* 0x000000ffff00728c */ /* 0x000fe4000bf25310 */
[----:B------:R-:W-:-:S09]  /*07f0*/  UISETP.GE.U32.AND.EX UP0, UPT, UR9, URZ, UPT, UP0 ;  /* 0x000000ff0900728c */ /* 0x000fd2000bf06100 */
[----:B------:R-:W-:Y:S05]  /*0800*/  BRA.U !UP0, `(.L_x_3) ;  /* 0x0000000108a47547 */ /* 0x000fea000b800000 */
[----:B------:R-:W2:Y:S01]  /*0810*/  LDCU.64 UR8, c[0x0][0x390] ;  /* 0x00007200ff0877ac */ /* 0x000ea20008000a00 */
[-C--:B------:R-:W-:Y:S02]  /*0820*/  IMAD R0, R11, R2.reuse, RZ ;  /* 0x000000020b007224 */ /* 0x080fe400078e02ff */
[----:B------:R-:W-:-:S04]  /*0830*/  IMAD.WIDE.U32 R12, R9, R2, R4 ;  /* 0x00000002090c7225 */ /* 0x000fc800078e0004 */
[----:B------:R-:W-:-:S04]  /*0840*/  IMAD R7, R9, R3, R0 ;  /* 0x0000000309077224 */ /* 0x000fc800078e0200 */
[----:B------:R-:W-:Y:S01]  /*0850*/  IMAD.IADD R7, R7, 0x1, R13 ;  /* 0x0000000107077824 */ /* 0x000fe200078e020d */
[----:B--2---:R-:W-:-:S04]  /*0860*/  LEA R6, P0, R12, UR8, 0x2 ;  /* 0x000000080c067c11 */ /* 0x004fc8000f8010ff */
[----:B------:R-:W-:-:S05]  /*0870*/  LEA.HI.X R7, R12, UR9, R7, 0x2, P0 ;  /* 0x000000090c077c11 */ /* 0x000fca00080f1407 */
[----:B-1----:R-:W2:Y:S04]  /*0880*/  LDG.E R14, desc[UR10][R6.64] ;  /* 0x0000000a060e7981 */ /* 0x002ea8000c1e1900 */
[----:B------:R-:W3:Y:S04]  /*0890*/  LDG.E R16, desc[UR10][R6.64+0x4] ;  /* 0x0000040a06107981 */ /* 0x000ee8000c1e1900 */
[----:B------:R-:W4:Y:S04]  /*08a0*/  LDG.E R18, desc[UR10][R6.64+0x8] ;  /* 0x0000080a06127981 */ /* 0x000f28000c1e1900 */
[----:B------:R-:W5:Y:S04]  /*08b0*/  LDG.E R20, desc[UR10][R6.64+0xc] ;  /* 0x00000c0a06147981 */ /* 0x000f68000c1e1900 */
[----:B------:R-:W5:Y:S04]  /*08c0*/  LDG.E R22, desc[UR10][R6.64+0x10] ;  /* 0x0000100a06167981 */ /* 0x000f68000c1e1900 */
[----:B------:R-:W5:Y:S04]  /*08d0*/  LDG.E R0, desc[UR10][R6.64+0x14] ;  /* 0x0000140a06007981 */ /* 0x000f68000c1e1900 */
[----:B------:R-:W5:Y:S04]  /*08e0*/  LDG.E R12, desc[UR10][R6.64+0x18] ;  /* 0x0000180a060c7981 */ /* 0x000f68000c1e1900 */
[----:B------:R1:W5:Y:S01]  /*08f0*/  LDG.E R13, desc[UR10][R6.64+0x1c] ;  /* 0x00001c0a060d7981 */ /* 0x000362000c1e1900 */
[----:B------:R-:W-:-:S05]  /*0900*/  IADD3 R4, P1, PT, R4, 0x8, RZ ;  /* 0x0000000804047810 */ /* 0x000fca0007f3e0ff */
[----:B------:R-:W-:Y:S01]  /*0910*/  IMAD.X R5, RZ, RZ, R5, P1 ;  /* 0x000000ffff057224 */ /* 0x000fe200008e0605 */
[----:B--2---:R-:W-:Y:S01]  /*0920*/  FSETP.GT.AND P0, PT, R14, R21, PT ;  /* 0x000000150e00720b */ /* 0x004fe20003f04000 */
[----:B------:R-:W-:-:S03]  /*0930*/  FADD R8, R8, R14 ;  /* 0x0000000e08087221 */ /* 0x000fc60000000000 */
[----:B------:R-:W-:Y:S01]  /*0940*/  FSEL R21, R14, R21, P0 ;  /* 0x000000150e157208 */ /* 0x000fe20000000000 */
[----:B---3--:R-:W-:-:S03]  /*0950*/  FADD R8, R8, R16 ;  /* 0x0000001008087221 */ /* 0x008fc60000000000 */
[----:B------:R-:W-:Y:S01]  /*0960*/  FSETP.GT.AND P0, PT, R16, R21, PT ;  /* 0x000000151000720b */ /* 0x000fe20003f04000 */
[----:B----4-:R-:W-:-:S03]  /*0970*/  FADD R8, R8, R18 ;  /* 0x0000001208087221 */ /* 0x010fc60000000000 */
[----:B------:R-:W-:Y:S01]  /*0980*/  FSEL R21, R16, R21, P0 ;  /* 0x0000001510157208 */ /* 0x000fe20000000000 */
[----:B-----5:R-:W-:-:S03]  /*0990*/  FADD R8, R8, R20 ;  /* 0x0000001408087221 */ /* 0x020fc60000000000 */
[----:B------:R-:W-:Y:S01]  /*09a0*/  FSETP.GT.AND P0, PT, R18, R21, PT ;  /* 0x000000151200720b */ /* 0x000fe20003f04000 */
[----:B-1----:R-:W-:-:S03]  /*09b0*/  FADD R7, R8, R22 ;  /* 0x0000001608077221 */ /* 0x002fc60000000000 */
[----:B------:R-:W-:Y:S01]  /*09c0*/  FSEL R21, R18, R21, P0 ;  /* 0x0000001512157208 */ /* 0x000fe20000000000 */
[----:B------:R-:W-:-:S03]  /*09d0*/  FADD R7, R7, R0 ;  /* 0x0000000007077221 */ /* 0x000fc60000000000 */
[----:B------:R-:W-:Y:S01]  /*09e0*/  FSETP.GT.AND P0, PT, R20, R21, PT ;  /* 0x000000151400720b */ /* 0x000fe20003f04000 */
[----:B------:R-:W-:-:S03]  /*09f0*/  FADD R8, R7, R12 ;  /* 0x0000000c07087221 */ /* 0x000fc60000000000 */
[----:B------:R-:W-:Y:S01]  /*0a00*/  FSEL R21, R20, R21, P0 ;  /* 0x0000001514157208 */ /* 0x000fe20000000000 */
[----:B------:R-:W-:-:S03]  /*0a10*/  FADD R8, R8, R13 ;  /* 0x0000000d08087221 */ /* 0x000fc60000000000 */
[----:B------:R-:W-:-:S04]  /*0a20*/  FSETP.GT.AND P0, PT, R22, R21, PT ;  /* 0x000000151600720b */ /* 0x000fc80003f04000 */
[----:B------:R-:W-:-:S04]  /*0a30*/  FSEL R21, R22, R21, P0 ;  /* 0x0000001516157208 */ /* 0x000fc80000000000 */
[----:B------:R-:W-:-:S04]  /*0a40*/  FSETP.GT.AND P0, PT, R0, R21, PT ;  /* 0x000000150000720b */ /* 0x000fc80003f04000 */
[----:B------:R-:W-:-:S04]  /*0a50*/  FSEL R21, R0, R21, P0 ;  /* 0x0000001500157208 */ /* 0x000fc80000000000 */
[----:B------:R-:W-:-:S04]  /*0a60*/  FSETP.GT.AND P0, PT, R12, R21, PT ;  /* 0x000000150c00720b */ /* 0x000fc80003f04000 */
[----:B------:R-:W-:-:S04]  /*0a70*/  FSEL R6, R12, R21, P0 ;  /* 0x000000150c067208 */ /* 0x000fc80000000000 */
[----:B------:R-:W-:-:S04]  /*0a80*/  FSETP.GT.AND P0, PT, R13, R6, PT ;  /* 0x000000060d00720b */ /* 0x000fc80003f04000 */
[----:B------:R-:W-:-:S09]  /*0a90*/  FSEL R21, R13, R6, P0 ;  /* 0x000000060d157208 */ /* 0x000fd20000000000 */
.L_x_3:
        /* <DEDUP_REMOVED lines=18> */
[----:B------:R-:W5:Y:S01]  /*0bc0*/  LDG.E R16, desc[UR10][R12.64+0xc] ;  /* 0x00000c0a0c107981 */ /* 0x000f62000c1e1900 */
[----:B--2---:R-:W-:-:S04]  /*0bd0*/  FSETP.GT.AND P0, PT, R0, R21, PT ;  /* 0x000000150000720b */ /* 0x004fc80003f04000 */
[----:B------:R-:W-:Y:S01]  /*0be0*/  FSEL R21, R0, R21, P0 ;  /* 0x0000001500157208 */ /* 0x000fe20000000000 */
[----:B------:R-:W-:-:S03]  /*0bf0*/  FADD R0, R8, R0 ;  /* 0x0000000008007221 */ /* 0x000fc60000000000 */
[----:B---3--:R-:W-:Y:S01]  /*0c00*/  FSETP.GT.AND P0, PT, R6, R21, PT ;  /* 0x000000150600720b */ /* 0x008fe20003f04000 */
[----:B------:R-:W-:-:S03]  /*0c10*/  FADD R0, R0, R6 ;  /* 0x0000000600007221 */ /* 0x000fc60000000000 */
[----:B------:R-:W-:Y:S01]  /*0c20*/  FSEL R21, R6, R21, P0 ;  /* 0x0000001506157208 */ /* 0x000fe20000000000 */
[----:B----4-:R-:W-:-:S03]  /*0c30*/  FADD R0, R0, R14 ;  /* 0x0000000e00007221 */ /* 0x010fc60000000000 */
[----:B------:R-:W-:Y:S01]  /*0c40*/  FSETP.GT.AND P0, PT, R14, R21, PT ;  /* 0x000000150e00720b */ /* 0x000fe20003f04000 */
[----:B-----5:R-:W-:-:S03]  /*0c50*/  FADD R8, R0, R16 ;  /* 0x0000001000087221 */ /* 0x020fc60000000000 */
[----:B------:R-:W-:Y:S02]  /*0c60*/  FSEL R21, R14, R21, P0 ;  /* 0x000000150e157208 */ /* 0x000fe40000000000 */
[----:B------:R-:W-:Y:S02]  /*0c70*/  IADD3 R4, P0, PT, R4, 0x4, RZ ;  /* 0x0000000404047810 */ /* 0x000fe40007f1e0ff */
[----:B------:R-:W-:-:S03]  /*0c80*/  FSETP.GT.AND P1, PT, R16, R21, PT ;  /* 0x000000151000720b */ /* 0x000fc60003f24000 */
[----:B------:R-:W-:Y:S01]  /*0c90*/  IMAD.X R5, RZ, RZ, R5, P0 ;  /* 0x000000ffff057224 */ /* 0x000fe200000e0605 */
[----:B------:R-:W-:-:S09]  /*0ca0*/  FSEL R21, R16, R21, P1 ;  /* 0x0000001510157208 */ /* 0x000fd20000800000 */
.L_x_4:
        /* <DEDUP_REMOVED lines=8> */
[----:B-1----:R-:W2:Y:S01]  /*0d30*/  LDG.E R0, desc[UR10][R6.64] ;  /* 0x0000000a06007981 */ /* 0x002ea2000c1e1900 */
[----:B------:R-:W-:-:S04]  /*0d40*/  UISETP.NE.U32.AND UP0, UPT, UR13, 0x1, UPT ;  /* 0x000000010d00788c */ /* 0x000fc8000bf05070 */
[----:B------:R-:W-:Y:S01]  /*0d50*/  UISETP.NE.AND.EX UP0, UPT, URZ, URZ, UPT, UP0 ;  /* 0x000000ffff00728c */ /* 0x000fe2000bf05300 */
[----:B--2---:R-:W-:Y:S01]  /*0d60*/  FSETP.GT.AND P0, PT, R0, R21, PT ;  /* 0x000000150000720b */ /* 0x004fe20003f04000 */
[----:B------:R-:W-:-:S03]  /*0d70*/  FADD R8, R8, R0 ;  /* 0x0000000008087221 */ /* 0x000fc60000000000 */
[----:B------:R-:W-:-:S04]  /*0d80*/  FSEL R21, R0, R21, P0 ;  /* 0x0000001500157208 */ /* 0x000fc80000000000 */
[----:B------:R-:W-:Y:S05]  /*0d90*/  BRA.U !UP0, `(.L_x_2) ;  /* 0x00000001082c7547 */ /* 0x000fea000b800000 */
[----:B------:R-:W-:Y:S01]  /*0da0*/  UISETP.NE.U32.AND UP0, UPT, UR13, 0x2, UPT ;  /* 0x000000020d00788c */ /* 0x000fe2000bf05070 */
[----:B------:R-:W2:Y:S03]  /*0db0*/  LDG.E R0, desc[UR10][R6.64+0x4] ;  /* 0x0000040a06007981 */ /* 0x000ea6000c1e1900 */
[----:B------:R-:W-:-:S06]  /*0dc0*/  UISETP.NE.AND.EX UP0, UPT, URZ, URZ, UPT, UP0 ;  /* 0x000000ffff00728c */ /* 0x000fcc000bf05300 */
[----:B------:R-:W-:-:S13]  /*0dd0*/  PLOP3.LUT P1, PT, PT, PT, UP0, 0x80, 0x8 ;  /* 0x000000000008781c */ /* 0x000fda0003f2f008 */
[----:B------:R-:W3:Y:S01]  /*0de0*/  @P1 LDG.E R4, desc[UR10][R6.64+0x8] ;  /* 0x0000080a06041981 */ /* 0x000ee2000c1e1900 */
[----:B--2---:R-:W-:-:S04]  /*0df0*/  FSETP.GT.AND P0, PT, R0, R21, PT ;  /* 0x000000150000720b */ /* 0x004fc80003f04000 */
[----:B------:R-:W-:Y:S01]  /*0e00*/  FSEL R21, R0, R21, P0 ;  /* 0x0000001500157208 */ /* 0x000fe20000000000 */
[----:B------:R-:W-:-:S03]  /*0e10*/  FADD R8, R8, R0 ;  /* 0x0000000008087221 */ /* 0x000fc60000000000 */
[----:B---3--:R-:W-:Y:S01]  /*0e20*/  @P1 FSETP.GT.AND P0, PT, R4, R21, PT ;  /* 0x000000150400120b */ /* 0x008fe20003f04000 */
[----:B------:R-:W-:-:S03]  /*0e30*/  @P1 FADD R8, R8, R4 ;  /* 0x0000000408081221 */ /* 0x000fc60000000000 */
[----:B------:R-:W-:-:S09]  /*0e40*/  @P1 FSEL R21, R4, R21, P0 ;  /* 0x0000001504151208 */ /* 0x000fd20000000000 */
.L_x_2:
[----:B------:R-:W-:Y:S01]  /*0e50*/  FADD R8, R8, R21 ;  /* 0x0000001508087221 */ /* 0x000fe20000000000 */
[----:B------:R-:W2:Y:S01]  /*0e60*/  LDCU UR8, c[0x0][0x38c] ;  /* 0x00007180ff0877ac */ /* 0x000ea20008000800 */
[----:B------:R-:W-:Y:S01]  /*0e70*/  ISETP.GE.U32.AND P0, PT, R2, 0x8, PT ;  /* 0x000000080200780c */ /* 0x000fe20003f06070 */
[----:B------:R-:W-:Y:S01]  /*0e80*/  BSSY.RECONVERGENT B2, `(.L_x_5) ;  /* 0x000000f000027945 */ /* 0x000fe20003800200 */
[----:B------:R-:W3:Y:S02]  /*0e90*/  MUFU.RCP R13, R8 ;  /* 0x00000008000d7308 */ /* 0x000ee40000001000 */
[----:B------:R-:W-:-:S06]  /*0ea0*/  ISETP.GE.U32.AND.EX P0, PT, R3, RZ, PT, P0 ;  /* 0x000000ff0300720c */ /* 0x000fcc0003f06100 */
[----:B------:R-:W4:Y:S01]  /*0eb0*/  FCHK P1, R21, R8 ;  /* 0x0000000815007302 */ /* 0x000f220000020000 */
[----:B--2---:R-:W-:Y:S01]  /*0ec0*/  IADD3 R4, P2, PT, R9, UR8, RZ ;  /* 0x0000000809047c10 */ /* 0x004fe2000ff5e0ff */
[----:B---3--:R-:W-:-:S03]  /*0ed0*/  FFMA R0, -R8, R13, 1 ;  /* 0x3f80000008007423 */ /* 0x008fc6000000010d */
[----:B0-----:R-:W-:Y:S01]  /*0ee0*/  LEA.HI.X.SX32 R5, R10, R11, 0x1, P2 ;  /* 0x0000000b0a057211 */ /* 0x001fe200010f0eff */
[----:B------:R-:W-:-:S04]  /*0ef0*/  FFMA R13, R13, R0, R13 ;  /* 0x000000000d0d7223 */ /* 0x000fc8000000000d */
[----:B------:R-:W-:-:S04]  /*0f00*/  FFMA R0, R13, R21, RZ ;  /* 0x000000150d007223 */ /* 0x000fc800000000ff */
[----:B------:R-:W-:-:S04]  /*0f10*/  FFMA R2, -R8, R0, R21 ;  /* 0x0000000008027223 */ /* 0x000fc80000000115 */
[----:B------:R-:W-:Y:S01]  /*0f20*/  FFMA R13, R13, R2, R0 ;  /* 0x000000020d0d7223 */ /* 0x000fe20000000000 */
[----:B----4-:R-:W-:Y:S06]  /*0f30*/  @!P1 BRA `(.L_x_6) ;  /* 0x00000000000c9947 */ /* 0x010fec0003800000 */
[----:B------:R-:W-:-:S07]  /*0f40*/  MOV R12, 0xf60 ;  /* 0x00000f60000c7802 */ /* 0x000fce0000000f00 */
[----:B-1----:R-:W-:Y:S05]  /*0f50*/  CALL.REL.NOINC `($__internal_0_$__cuda_sm3x_div_rn_noftz_f32_slowpath) ;  /* 0x0000001800c47944 */ /* 0x002fea0003c00000 */
[----:B------:R-:W-:-:S07]  /*0f60*/  IMAD.MOV.U32 R13, RZ, RZ, R0 ;  /* 0x000000ffff0d7224 */ /* 0x000fce00078e0000 */
.L_x_6:
[----:B-1----:R-:W-:Y:S05]  /*0f70*/  BSYNC.RECONVERGENT B2 ;  /* 0x0000000000027941 */ /* 0x002fea0003800200 */
.L_x_5:
[----:B------:R-:W0:Y:S01]  /*0f80*/  LDCU.64 UR8, c[0x0][0x380] ;  /* 0x00007000ff0877ac */ /* 0x000e220008000a00 */
[----:B------:R-:W-:Y:S01]  /*0f90*/  CS2R R18, SRZ ;  /* 0x0000000000127805 */ /* 0x000fe2000001ff00 */
[----:B------:R-:W1:Y:S01]  /*0fa0*/  LDCU.64 UR16, c[0x0][0x390] ;  /* 0x00007200ff1077ac */ /* 0x000e620008000a00 */
[----:B0-----:R-:W-:Y:S02]  /*0fb0*/  IMAD R0, R11, UR8, RZ ;  /* 0x000000080b007c24 */ /* 0x001fe4000f8e02ff */
[----:B------:R-:W-:-:S04]  /*0fc0*/  IMAD.WIDE.U32 R6, R9, UR8, R4 ;  /* 0x0000000809067c25 */ /* 0x000fc8000f8e0004 */
[----:B------:R-:W-:Y:S01]  /*0fd0*/  IMAD R3, R9, UR9, R0 ;  /* 0x0000000909037c24 */ /* 0x000fe2000f8e0200 */
[----:B-1----:R-:W-:-:S03]  /*0fe0*/  LEA R2, P1, R6, UR16, 0x2 ;  /* 0x0000001006027c11 */ /* 0x002fc6000f8210ff */
[----:B------:R-:W-:-:S05]  /*0ff0*/  IMAD.IADD R3, R3, 0x1, R7 ;  /* 0x0000000103037824 */ /* 0x000fca00078e0207 */
[----:B------:R-:W-:Y:S01]  /*1000*/  LEA.HI.X R3, R6, UR17, R3, 0x2, P1 ;  /* 0x0000001106037c11 */ /* 0x000fe200088f1403 */
[----:B------:R-:W-:Y:S06]  /*1010*/  @!P0 BRA `(.L_x_7) ;  /* 0x0000000c00388947 */ /* 0x000fec0003800000 */
[----:B------:R-:W-:-:S07]  /*1020*/  CS2R R18, SRZ ;  /* 0x0000000000127805 */ /* 0x000fce000001ff00 */
.L_x_48:
[----:B0-----:R-:W0:Y:S01]  /*1030*/  LDCU.64 UR8, c[0x0][0x380] ;  /* 0x00007000ff0877ac */ /* 0x001e220008000a00 */
[----:B------:R-:W-:Y:S01]  /*1040*/  ISETP.NE.U32.AND P0, PT, R4, R18, PT ;  /* 0x000000120400720c */ /* 0x000fe20003f05070 */
[----:B------:R-:W-:Y:S01]  /*1050*/  BSSY.RECONVERGENT B2, `(.L_x_8) ;  /* 0x000001b000027945 */ /* 0x000fe20003800200 */
[----:B-1----:R-:W1:Y:S02]  /*1060*/  LDCU.64 UR16, c[0x0][0x390] ;  /* 0x00007200ff1077ac */ /* 0x002e640008000a00 */
[----:B------:R-:W-:Y:S01]  /*1070*/  ISETP.NE.AND.EX P0, PT, R5, R19, PT, P0 ;  /* 0x000000130500720c */ /* 0x000fe20003f05300 */
[----:B0-----:R-:W-:Y:S02]  /*1080*/  IMAD R0, R11, UR8, RZ ;  /* 0x000000080b007c24 */ /* 0x001fe4000f8e02ff */
[----:B------:R-:W-:-:S04]  /*1090*/  IMAD.WIDE.U32 R14, R9, UR8, R18 ;  /* 0x00000008090e7c25 */ /* 0x000fc8000f8e0012 */
[----:B------:R-:W-:Y:S01]  /*10a0*/  IMAD R7, R9, UR9, R0 ;  /* 0x0000000909077c24 */ /* 0x000fe2000f8e0200 */
[----:B-1----:R-:W-:-:S03]  /*10b0*/  LEA R6, P1, R14, UR16, 0x2 ;  /* 0x000000100e067c11 */ /* 0x002fc6000f8210ff */
[----:B------:R-:W-:-:S05]  /*10c0*/  IMAD.IADD R7, R7, 0x1, R15 ;  /* 0x0000000107077824 */ /* 0x000fca00078e020f */
[----:B------:R-:W-:Y:S01]  /*10d0*/  LEA.HI.X R7, R14, UR17, R7, 0x2, P1 ;  /* 0x000000110e077c11 */ /* 0x000fe200088f1407 */
[----:B--234-:R-:W-:Y:S06]  /*10e0*/  @!P0 BRA `(.L_x_9) ;  /* 0x0000000000408947 */ /* 0x01cfec0003800000 */
[----:B------:R-:W2:Y:S01]  /*10f0*/  LDG.E R21, desc[UR10][R6.64] ;  /* 0x0000000a06157981 */ /* 0x000ea2000c1e1900 */
[----:B------:R-:W0:Y:S01]  /*1100*/  MUFU.RCP R15, R8 ;  /* 0x00000008000f7308 */ /* 0x000e220000001000 */
[----:B------:R-:W-:Y:S01]  /*1110*/  BSSY.RECONVERGENT B3, `(.L_x_10) ;  /* 0x000000b000037945 */ /* 0x000fe20003800200 */
[----:B0-----:R-:W-:-:S04]  /*1120*/  FFMA R0, -R8, R15, 1 ;  /* 0x3f80000008007423 */ /* 0x001fc8000000010f */
[----:B------:R-:W-:Y:S02]  /*1130*/  FFMA R12, R15, R0, R15 ;  /* 0x000000000f0c7223 */ /* 0x000fe4000000000f */
[----:B--2---:R-:W0:Y:S02]  /*1140*/  FCHK P0, R21, R8 ;  /* 0x0000000815007302 */ /* 0x004e240000000000 */
[----:B------:R-:W-:-:S04]  /*1150*/  FFMA R0, R21, R12, RZ ;  /* 0x0000000c15007223 */ /* 0x000fc800000000ff */
[----:B------:R-:W-:-:S04]  /*1160*/  FFMA R15, R0, -R8, R21 ;  /* 0x80000008000f7223 */ /* 0x000fc80000000015 */
[----:B------:R-:W-:Y:S01]  /*1170*/  FFMA R15, R15, R12, R0 ;  /* 0x0000000c0f0f7223 */ /* 0x000fe20000000000 */
[----:B0-----:R-:W-:Y:S06]  /*1180*/  @!P0 BRA `(.L_x_11) ;  /* 0x00000000000c8947 */ /* 0x001fec0003800000 */
[----:B------:R-:W-:-:S07]  /*1190*/  MOV R12, 0x11b0 ;  /* 0x000011b0000c7802 */ /* 0x000fce0000000f00 */
[----:B------:R-:W-:Y:S05]  /*11a0*/  CALL.REL.NOINC `($__internal_0_$__cuda_sm3x_div_rn_noftz_f32_slowpath) ;  /* 0x0000001800307944 */ /* 0x000fea0003c00000 */
[----:B------:R-:W-:-:S07]  /*11b0*/  MOV R15, R0 ;  /* 0x00000000000f7202 */ /* 0x000fce0000000f00 */
.L_x_11:
[----:B------:R-:W-:Y:S05]  /*11c0*/  BSYNC.RECONVERGENT B3 ;  /* 0x0000000000037941 */ /* 0x000fea0003800200 */
.L_x_10:
[----:B------:R0:W-:Y:S01]  /*11d0*/  STG.E desc[UR10][R6.64], R15 ;  /* 0x0000000f06007986 */ /* 0x0001e2000c10190a */
[----:B------:R-:W-:Y:S05]  /*11e0*/  BRA `(.L_x_12) ;  /* 0x0000000000047947 */ /* 0x000fea0003800000 */
.L_x_9:
[----:B------:R1:W-:Y:S02]  /*11f0*/  STG.E desc[UR10][R2.64], R13 ;  /* 0x0000000d02007986 */ /* 0x0003e4000c10190a */
.L_x_12:
[----:B------:R-:W-:Y:S05]  /*1200*/  BSYNC.RECONVERGENT B2 ;  /* 0x0000000000027941 */ /* 0x000fea0003800200 */
.L_x_8:
[----:B0-----:R-:W-:Y:S01]  /*1210*/  IADD3 R15, P1, PT, R18, 0x1, RZ ;  /* 0x00000001120f7810 */ /* 0x001fe20007f3e0ff */
[----:B------:R-:W-:Y:S03]  /*1220*/  BSSY.RECONVERGENT B2, `(.L_x_13) ;  /* 0x0000016000027945 */ /* 0x000fe60003800200 */
[----:B------:R-:W-:Y:S01]  /*1230*/  ISETP.NE.U32.AND P0, PT, R4, R15, PT ;  /* 0x0000000f0400720c */ /* 0x000fe20003f05070 */
[----:B------:R-:W-:-:S05]  /*1240*/  IMAD.X R15, RZ, RZ, R19, P1 ;  /* 0x000000ffff0f7224 */ /* 0x000fca00008e0613 */
[----:B------:R-:W-:-:S13]  /*1250*/  ISETP.NE.AND.EX P0, PT, R5, R15, PT, P0 ;  /* 0x0000000f0500720c */ /* 0x000fda0003f05300 */
[----:B------:R-:W-:Y:S05]  /*1260*/  @!P0 BRA `(.L_x_14) ;  /* 0x0000000000408947 */ /* 0x000fea0003800000 */
        /* <DEDUP_REMOVED lines=11> */
[----:B-1----:R-:W-:Y:S05]  /*1320*/  CALL.REL.NOINC `($__internal_0_$__cuda_sm3x_div_rn_noftz_f32_slowpath) ;  /* 0x0000001400d07944 */ /* 0x002fea0003c00000 */
[----:B------:R-:W-:-:S07]  /*1330*/  IMAD.MOV.U32 R15, RZ, RZ, R0 ;  /* 0x000000ffff0f7224 */ /* 0x000fce00078e0000 */
.L_x_16:
[----:B------:R-:W-:Y:S05]  /*1340*/  BSYNC.RECONVERGENT B3 ;  /* 0x0000000000037941 */ /* 0x000fea0003800200 */
.L_x_15:
[----:B------:R0:W-:Y:S01]  /*1350*/  STG.E desc[UR10][R6.64+0x4], R15 ;  /* 0x0000040f06007986 */ /* 0x0001e2000c10190a */
[----:B------:R-:W-:Y:S05]  /*1360*/  BRA `(.L_x_17) ;  /* 0x0000000000047947 */ /* 0x000fea0003800000 */
.L_x_14:
[----:B------:R2:W-:Y:S02]  /*1370*/  STG.E desc[UR10][R2.64], R13 ;  /* 0x0000000d02007986 */ /* 0x0005e4000c10190a */
.L_x_17:
[----:B------:R-:W-:Y:S05]  /*1380*/  BSYNC.RECONVERGENT B2 ;  /* 0x0000000000027941 */ /* 0x000fea0003800200 */
.L_x_13:
[----:B0-----:R-:W-:Y:S01]  /*1390*/  IADD3 R15, P1, PT, R18, 0x2, RZ ;  /* 0x00000002120f7810 */ /* 0x001fe20007f3e0ff */
[----:B------:R-:W-:Y:S03]  /*13a0*/  BSSY.RECONVERGENT B2, `(.L_x_18) ;  /* 0x0000016000027945 */ /* 0x000fe60003800200 */
[----:B------:R-:W-:Y:S01]  /*13b0*/  ISETP.NE.U32.AND P0, PT, R4, R15, PT ;  /* 0x0000000f0400720c */ /* 0x000fe20003f05070 */
[----:B------:R-:W-:-:S05]  /*13c0*/  IMAD.X R15, RZ, RZ, R19, P1 ;  /* 0x000000ffff0f7224 */ /* 0x000fca00008e0613 */
[----:B------:R-:W-:-:S13]  /*13d0*/  ISETP.NE.AND.EX P0, PT, R5, R15, PT, P0 ;  /* 0x0000000f0500720c */ /* 0x000fda0003f05300 */
[----:B------:R-:W-:Y:S05]  /*13e0*/  @!P0 BRA `(.L_x_19) ;  /* 0x0000000000408947 */ /* 0x000fea0003800000 */
[----:B------:R-:W3:Y:S01]  /*13f0*/  LDG.E R21, desc[UR10][R6.64+0x8] ;  /* 0x0000080a06157981 */ /* 0x000ee2000c1e1900 */
[----:B------:R-:W0:Y:S01]  /*1400*/  MUFU.RCP R15, R8 ;  /* 0x00000008000f7308 */ /* 0x000e220000001000 */
[----:B------:R-:W-:Y:S01]  /*1410*/  BSSY.RECONVERGENT B3, `(.L_x_20) ;  /* 0x000000b000037945 */ /* 0x000fe20003800200 */
[----:B0-----:R-:W-:-:S04]  /*1420*/  FFMA R0, -R8, R15, 1 ;  /* 0x3f80000008007423 */ /* 0x001fc8000000010f */
[----:B------:R-:W-:Y:S02]  /*1430*/  FFMA R12, R15, R0, R15 ;  /* 0x000000000f0c7223 */ /* 0x000fe4000000000f */
[----:B---3--:R-:W0:Y:S02]  /*1440*/  FCHK P0, R21, R8 ;  /* 0x0000000815007302 */ /* 0x008e240000000000 */
[----:B------:R-:W-:-:S04]  /*1450*/  FFMA R0, R21, R12, RZ ;  /* 0x0000000c15007223 */ /* 0x000fc800000000ff */
[----:B------:R-:W-:-:S04]  /*1460*/  FFMA R15, R0, -R8, R21 ;  /* 0x80000008000f7223 */ /* 0x000fc80000000015 */
[----:B------:R-:W-:Y:S01]  /*1470*/  FFMA R15, R15, R12, R0 ;  /* 0x0000000c0f0f7223 */ /* 0x000fe20000000000 */
[----:B0-----:R-:W-:Y:S06]  /*1480*/  @!P0 BRA `(.L_x_21) ;  /* 0x00000000000c8947 */ /* 0x001fec0003800000 */
[----:B------:R-:W-:-:S07]  /*1490*/  MOV R12, 0x14b0 ;  /* 0x000014b0000c7802 */ /* 0x000fce0000000f00 */
[----:B-12---:R-:W-:Y:S05]  /*14a0*/  CALL.REL.NOINC `($__internal_0_$__cuda_sm3x_div_rn_noftz_f32_slowpath) ;  /* 0x0000001400707944 */ /* 0x006fea0003c00000 */
[----:B------:R-:W-:-:S07]  /*14b0*/  IMAD.MOV.U32 R15, RZ, RZ, R0 ;  /* 0x000000ffff0f7224 */ /* 0x000fce00078e0000 */
.L_x_21:
[----:B------:R-:W-:Y:S05]  /*14c0*/  BSYNC.RECONVERGENT B3 ;  /* 0x0000000000037941 */ /* 0x000fea0003800200 */
.L_x_20:
[----:B------:R0:W-:Y:S01]  /*14d0*/  STG.E desc[UR10][R6.64+0x8], R15 ;  /* 0x0000080f06007986 */ /* 0x0001e2000c10190a */
[----:B------:R-:W-:Y:S05]  /*14e0*/  BRA `(.L_x_22) ;  /* 0x0000000000047947 */ /* 0x000fea0003800000 */
.L_x_19:
[----:B------:R3:W-:Y:S02]  /*14f0*/  STG.E desc[UR10][R2.64], R13 ;  /* 0x0000000d02007986 */ /* 0x0007e4000c10190a */
.L_x_22:
[----:B------:R-:W-:Y:S05]  /*1500*/  BSYNC.RECONVERGENT B2 ;  /* 0x0000000000027941 */ /* 0x000fea0003800200 */
.L_x_18:
[----:B0-----:R-:W-:Y:S01]  /*1510*/  IADD3 R15, P1, PT, R18, 0x3, RZ ;  /* 0x00000003120f7810 */ /* 0x001fe20007f3e0ff */
[----:B------:R-:W-:Y:S03]  /*1520*/  BSSY.RECONVERGENT B2, `(.L_x_23) ;  /* 0x0000016000027945 */ /* 0x000fe60003800200 */
[----:B------:R-:W-:Y:S01]  /*1530*/  ISETP.NE.U32.AND P0, PT, R4, R15, PT ;  /* 0x0000000f0400720c */ /* 0x000fe20003f05070 */
[----:B------:R-:W-:-:S05]  /*1540*/  IMAD.X R15, RZ, RZ, R19, P1 ;  /* 0x000000ffff0f7224 */ /* 0x000fca00008e0613 */
[----:B------:R-:W-:-:S13]  /*1550*/  ISETP.NE.AND.EX P0, PT, R5, R15, PT, P0 ;  /* 0x0000000f0500720c */ /* 0x000fda0003f05300 */
[----:B------:R-:W-:Y:S05]  /*1560*/  @!P0 BRA `(.L_x_24) ;  /* 0x0000000000408947 */ /* 0x000fea0003800000 */
[----:B------:R-:W4:Y:S01]  /*1570*/  LDG.E R21, desc[UR10][R6.64+0xc] ;  /* 0x00000c0a06157981 */ /* 0x000f22000c1e1900 */
[----:B------:R-:W0:Y:S01]  /*1580*/  MUFU.RCP R15, R8 ;  /* 0x00000008000f7308 */ /* 0x000e220000001000 */
[----:B------:R-:W-:Y:S01]  /*1590*/  BSSY.RECONVERGENT B3, `(.L_x_25) ;  /* 0x000000b000037945 */ /* 0x000fe20003800200 */
[----:B0-----:R-:W-:-:S04]  /*15a0*/  FFMA R0, -R8, R15, 1 ;  /* 0x3f80000008007423 */ /* 0x001fc8000000010f */
[----:B------:R-:W-:Y:S02]  /*15b0*/  FFMA R12, R15, R0, R15 ;  /* 0x000000000f0c7223 */ /* 0x000fe4000000000f */
[----:B----4-:R-:W0:Y:S02]  /*15c0*/  FCHK P0, R21, R8 ;  /* 0x0000000815007302 */ /* 0x010e240000000000 */
[----:B------:R-:W-:-:S04]  /*15d0*/  FFMA R0, R21, R12, RZ ;  /* 0x0000000c15007223 */ /* 0x000fc800000000ff */
[----:B------:R-:W-:-:S04]  /*15e0*/  FFMA R15, R0, -R8, R21 ;  /* 0x80000008000f7223 */ /* 0x000fc80000000015 */
[----:B------:R-:W-:Y:S01]  /*15f0*/  FFMA R15, R15, R12, R0 ;  /* 0x0000000c0f0f7223 */ /* 0x000fe20000000000 */
[----:B0-----:R-:W-:Y:S06]  /*1600*/  @!P0 BRA `(.L_x_26) ;  /* 0x00000000000c8947 */ /* 0x001fec0003800000 */
[----:B------:R-:W-:-:S07]  /*1610*/  MOV R12, 0x1630 ;  /* 0x00001630000c7802 */ /* 0x000fce0000000f00 */
[----:B-123--:R-:W-:Y:S05]  /*1620*/  CALL.REL.NOINC `($__internal_0_$__cuda_sm3x_div_rn_noftz_f32_slowpath) ;  /* 0x0000001400107944 */ /* 0x00efea0003c00000 */
[----:B------:R-:W-:-:S07]  /*1630*/  IMAD.MOV.U32 R15, RZ, RZ, R0 ;  /* 0x000000ffff0f7224 */ /* 0x000fce00078e0000 */
.L_x_26:
[----:B------:R-:W-:Y:S05]  /*1640*/  BSYNC.RECONVERGENT B3 ;  /* 0x0000000000037941 */ /* 0x000fea0003800200 */
.L_x_25:
[----:B------:R0:W-:Y:S01]  /*1650*/  STG.E desc[UR10][R6.64+0xc], R15 ;  /* 0x00000c0f06007986 */ /* 0x0001e2000c10190a */
[----:B------:R-:W-:Y:S05]  /*1660*/  BRA `(.L_x_27) ;  /* 0x0000000000047947 */ /* 0x000fea0003800000 */
.L_x_24:
[----:B------:R4:W-:Y:S02]  /*1670*/  STG.E desc[UR10][R2.64], R13 ;  /* 0x0000000d02007986 */ /* 0x0009e4000c10190a */
.L_x_27:
[----:B------:R-:W-:Y:S05]  /*1680*/  BSYNC.RECONVERGENT B2 ;  /* 0x0000000000027941 */ /* 0x000fea0003800200 */
.L_x_23:
[----:B0-----:R-:W-:Y:S01]  /*1690*/  IADD3 R15, P1, PT, R18, 0x4, RZ ;  /* 0x00000004120f7810 */ /* 0x001fe20007f3e0ff */
[----:B------:R-:W-:Y:S03]  /*16a0*/  BSSY.RECONVERGENT B2, `(.L_x_28) ;  /* 0x0000016000027945 */ /* 0x000fe60003800200 */
[----:B------:R-:W-:Y:S01]  /*16b0*/  ISETP.NE.U32.AND P0, PT, R4, R15, PT ;  /* 0x0000000f0400720c */ /* 0x000fe20003f05070 */
[----:B------:R-:W-:-:S05]  /*16c0*/  IMAD.X R15, RZ, RZ, R19, P1 ;  /* 0x000000ffff0f7224 */ /* 0x000fca00008e0613 */
[----:B------:R-:W-:-:S13]  /*16d0*/  ISETP.NE.AND.EX P0, PT, R5, R15, PT, P0 ;  /* 0x0000000f0500720c */ /* 0x000fda0003f05300 */
[----:B------:R-:W-:Y:S05]  /*16e0*/  @!P0 BRA `(.L_x_29) ;  /* 0x0000000000408947 */ /* 0x000fea0003800000 */
[----:B------:R-:W5:Y:S01]  /*16f0*/  LDG.E R21, desc[UR10][R6.64+0x10] ;  /* 0x0000100a06157981 */ /* 0x000f62000c1e1900 */
[----:B------:R-:W0:Y:S01]  /*1700*/  MUFU.RCP R15, R8 ;  /* 0x00000008000f7308 */ /* 0x000e220000001000 */
[----:B------:R-:W-:Y:S01]  /*1710*/  BSSY.RECONVERGENT B3, `(.L_x_30) ;  /* 0x000000b000037945 */ /* 0x000fe20003800200 */
[----:B0-----:R-:W-:-:S04]  /*1720*/  FFMA R0, -R8, R15, 1 ;  /* 0x3f80000008007423 */ /* 0x001fc8000000010f */
[----:B------:R-:W-:Y:S02]  /*1730*/  FFMA R12, R15, R0, R15 ;  /* 0x000000000f0c7223 */ /* 0x000fe4000000000f */
[----:B-----5:R-:W0:Y:S02]  /*1740*/  FCHK P0, R21, R8 ;  /* 0x0000000815007302 */ /* 0x020e240000000000 */
[----:B------:R-:W-:-:S04]  /*1750*/  FFMA R0, R21, R12, RZ ;  /* 0x0000000c15007223 */ /* 0x000fc800000000ff */
[----:B------:R-:W-:-:S04]  /*1760*/  FFMA R15, R0, -R8, R21 ;  /* 0x80000008000f7223 */ /* 0x000fc80000000015 */
[----:B------:R-:W-:Y:S01]  /*1770*/  FFMA R15, R15, R12, R0 ;  /* 0x0000000c0f0f7223 */ /* 0x000fe20000000000 */
[----:B0-----:R-:W-:Y:S06]  /*1780*/  @!P0 BRA `(.L_x_31) ;  /* 0x00000000000c8947 */ /* 0x001fec0003800000 */
[----:B------:R-:W-:-:S07]  /*1790*/  MOV R12, 0x17b0 ;  /* 0x000017b0000c7802 */ /* 0x000fce0000000f00 */
[----:B-1234-:R-:W-:Y:S05]  /*17a0*/  CALL.REL.NOINC `($__internal_0_$__cuda_sm3x_div_rn_noftz_f32_slowpath) ;  /* 0x0000001000b07944 */ /* 0x01efea0003c00000 */
[----:B------:R-:W-:-:S07]  /*17b0*/  IMAD.MOV.U32 R15, RZ, RZ, R0 ;  /* 0x000000ffff0f7224 */ /* 0x000fce00078e0000 */
.L_x_31:
[----:B------:R-:W-:Y:S05]  /*17c0*/  BSYNC.RECONVERGENT B3 ;  /* 0x0000000000037941 */ /* 0x000fea0003800200 */
.L_x_30:
[----:B------:R0:W-:Y:S01]  /*17d0*/  STG.E desc[UR10][R6.64+0x10], R15 ;  /* 0x0000100f06007986 */ /* 0x0001e2000c10190a */
[----:B------:R-:W-:Y:S05]  /*17e0*/  BRA `(.L_x_32) ;  /* 0x0000000000047947 */ /* 0x000fea0003800000 */
.L_x_29:
[----:B------:R0:W-:Y:S02]  /*17f0*/  STG.E desc[UR10][R2.64], R13 ;  /* 0x0000000d02007986 */ /* 0x0001e4000c10190a */
.L_x_32:
[----:B------:R-:W-:Y:S05]  /*1800*/  BSYNC.RECONVERGENT B2 ;  /* 0x0000000000027941 */ /* 0x000fea0003800200 */
.L_x_28:
[----:B0-----:R-:W-:Y:S01]  /*1810*/  IADD3 R15, P1, PT, R18, 0x5, RZ ;  /* 0x00000005120f7810 */ /* 0x001fe20007f3e0ff */
[----:B------:R-:W-:Y:S03]  /*1820*/  BSSY.RECONVERGENT B2, `(.L_x_33) ;  /* 0x0000016000027945 */ /* 0x000fe60003800200 */
[----:B------:R-:W-:Y:S02]  /*1830*/  ISETP.NE.U32.AND P0, PT, R4, R15, PT ;  /* 0x0000000f0400720c */ /* 0x000fe40003f05070 */
[----:B------:R-:W-:-:S04]  /*1840*/  IADD3.X R15, PT, PT, RZ, R19, RZ, P1, !PT ;  /* 0x00000013ff0f7210 */ /* 0x000fc80000ffe4ff */
        /* <DEDUP_REMOVED lines=15> */
.L_x_36:
[----:B------:R-:W-:Y:S05]  /*1940*/  BSYNC.RECONVERGENT B3 ;  /* 0x0000000000037941 */ /* 0x000fea0003800200 */
.L_x_35:
[----:B------:R0:W-:Y:S01]  /*1950*/  STG.E desc[UR10][R6.64+0x14], R15 ;  /* 0x0000140f06007986 */ /* 0x0001e2000c10190a */
[----:B------:R-:W-:Y:S05]  /*1960*/  BRA `(.L_x_37) ;  /* 0x0000000000047947 */ /* 0x000fea0003800000 */
.L_x_34:
[----:B------:R0:W-:Y:S02]  /*1970*/  STG.E desc[UR10][R2.64], R13 ;  /* 0x0000000d02007986 */ /* 0x0001e4000c10190a */
.L_x_37:
[----:B------:R-:W-:Y:S05]  /*1980*/  BSYNC.RECONVERGENT B2 ;  /* 0x0000000000027941 */ /* 0x000fea0003800200 */
.L_x_33:
        /* <DEDUP_REMOVED lines=19> */
.L_x_41:
[----:B------:R-:W-:Y:S05]  /*1ac0*/  BSYNC.RECONVERGENT B3 ;  /* 0x0000000000037941 */ /* 0x000fea0003800200 */
.L_x_40:
[----:B------:R0:W-:Y:S01]  /*1ad0*/  STG.E desc[UR10][R6.64+0x18], R15 ;  /* 0x0000180f06007986 */ /* 0x0001e2000c10190a */
[----:B------:R-:W-:Y:S05]  /*1ae0*/  BRA `(.L_x_42) ;  /* 0x0000000000047947 */ /* 0x000fea0003800000 */
.L_x_39:
[----:B------:R0:W-:Y:S02]  /*1af0*/  STG.E desc[UR10][R2.64], R13 ;  /* 0x0000000d02007986 */ /* 0x0001e4000c10190a */
.L_x_42:
[----:B------:R-:W-:Y:S05]  /*1b00*/  BSYNC.RECONVERGENT B2 ;  /* 0x0000000000027941 */ /* 0x000fea0003800200 */
.L_x_38:
        /* <DEDUP_REMOVED lines=19> */
.L_x_46:
[----:B------:R-:W-:Y:S05]  /*1c40*/  BSYNC.RECONVERGENT B3 ;  /* 0x0000000000037941 */ /* 0x000fea0003800200 */
.L_x_45:
[----:B------:R0:W-:Y:S01]  /*1c50*/  STG.E desc[UR10][R6.64+0x1c], R15 ;  /* 0x00001c0f06007986 */ /* 0x0001e2000c10190a */
[----:B------:R-:W-:Y:S05]  /*1c60*/  BRA `(.L_x_47) ;  /* 0x0000000000047947 */ /* 0x000fea0003800000 */
.L_x_44:
[----:B------:R0:W-:Y:S02]  /*1c70*/  STG.E desc[UR10][R2.64], R13 ;  /* 0x0000000d02007986 */ /* 0x0001e4000c10190a */
.L_x_47:
[----:B------:R-:W-:Y:S05]  /*1c80*/  BSYNC.RECONVERGENT B2 ;  /* 0x0000000000027941 */ /* 0x000fea0003800200 */
.L_x_43:
[----:B------:R-:W-:-:S05]  /*1c90*/  IADD3 R18, P0, PT, R18, 0x8, RZ ;  /* 0x0000000812127810 */ /* 0x000fca0007f1e0ff */
[----:B------:R-:W-:Y:S01]  /*1ca0*/  IMAD.X R19, RZ, RZ, R19, P0 ;  /* 0x000000ffff137224 */ /* 0x000fe200000e0613 */
[----:B------:R-:W-:-:S04]  /*1cb0*/  ISETP.NE.U32.AND P0, PT, R18, UR5, PT ;  /* 0x0000000512007c0c */ /* 0x000fc8000bf05070 */
[----:B------:R-:W-:-:S13]  /*1cc0*/  ISETP.NE.AND.EX P0, PT, R19, UR6, PT, P0 ;  /* 0x0000000613007c0c */ /* 0x000fda000bf05300 */
[----:B------:R-:W-:Y:S05]  /*1cd0*/  @P0 BRA `(.L_x_48) ;  /* 0xfffffff000d40947 */ /* 0x000fea000383ffff */
[----:B------:R-:W-:Y:S02]  /*1ce0*/  IMAD.U32 R18, RZ, RZ, UR5 ;  /* 0x00000005ff127e24 */ /* 0x000fe4000f8e00ff */
[----:B------:R-:W-:-:S07]  /*1cf0*/  IMAD.U32 R19, RZ, RZ, UR6 ;  /* 0x00000006ff137e24 */ /* 0x000fce000f8e00ff */
.L_x_7:
[----:B------:R-:W-:-:S04]  /*1d00*/  UISETP.NE.U32.AND UP0, UPT, UR14, URZ, UPT ;  /* 0x000000ff0e00728c */ /* 0x000fc8000bf05070 */
[----:B------:R-:W-:-:S09]  /*1d10*/  UISETP.NE.AND.EX UP0, UPT, URZ, URZ, UPT, UP0 ;  /* 0x000000ffff00728c */ /* 0x000fd2000bf05300 */
[----:B------:R-:W-:Y:S05]  /*1d20*/  BRA.U !UP0, `(.L_x_49) ;  /* 0x0000000d08307547 */ /* 0x000fea000b800000 */
[----:B------:R-:W-:-:S04]  /*1d30*/  UIADD3 UR8, UP0, UPT, UR14, -0x1, URZ ;  /* 0xffffffff0e087890 */ /* 0x000fc8000ff1e0ff */
[----:B------:R-:W-:Y:S02]  /*1d40*/  UIADD3.X UR9, UPT, UPT, URZ, -0x1, URZ, UP0, !UPT ;  /* 0xffffffffff097890 */ /* 0x000fe400087fe4ff */
[----:B------:R-:W-:-:S04]  /*1d50*/  UISETP.GE.U32.AND UP0, UPT, UR8, 0x3, UPT ;  /* 0x000000030800788c */ /* 0x000fc8000bf06070 */
[----:B------:R-:W-:-:S09]  /*1d60*/  UISETP.GE.U32.AND.EX UP0, UPT, UR9, URZ, UPT, UP0 ;  /* 0x000000ff0900728c */ /* 0x000fd2000bf06100 */
[----:B------:R-:W-:Y:S05]  /*1d70*/  BRA.U !UP0, `(.L_x_50) ;  /* 0x0000000508a07547 */ /* 0x000fea000b800000 */
[----:B------:R-:W5:Y:S01]  /*1d80*/  LDCU.64 UR8, c[0x0][0x380] ;  /* 0x00007000ff0877ac */ /* 0x000f620008000a00 */
[----:B------:R-:W-:Y:S01]  /*1d90*/  ISETP.NE.U32.AND P0, PT, R4, R18, PT ;  /* 0x000000120400720c */ /* 0x000fe20003f05070 */
[----:B------:R-:W-:Y:S01]  /*1da0*/  BSSY.RECONVERGENT B2, `(.L_x_51) ;  /* 0x000001b000027945 */ /* 0x000fe20003800200 */
[----:B------:R-:W1:Y:S02]  /*1db0*/  LDCU.64 UR16, c[0x0][0x390] ;  /* 0x00007200ff1077ac */ /* 0x000e640008000a00 */
[----:B------:R-:W-:Y:S01]  /*1dc0*/  ISETP.NE.AND.EX P0, PT, R5, R19, PT, P0 ;  /* 0x000000130500720c */ /* 0x000fe20003f05300 */
[----:B-----5:R-:W-:Y:S02]  /*1dd0*/  IMAD R0, R11, UR8, RZ ;  /* 0x000000080b007c24 */ /* 0x020fe4000f8e02ff */
[----:B0-----:R-:W-:-:S04]  /*1de0*/  IMAD.WIDE.U32 R14, R9, UR8, R18 ;  /* 0x00000008090e7c25 */ /* 0x001fc8000f8e0012 */
[----:B------:R-:W-:Y:S01]  /*1df0*/  IMAD R7, R9, UR9, R0 ;  /* 0x0000000909077c24 */ /* 0x000fe2000f8e0200 */
[----:B-1----:R-:W-:-:S04]  /*1e00*/  LEA R6, P1, R14, UR16, 0x2 ;  /* 0x000000100e067c11 */ /* 0x002fc8000f8210ff */
[----:B------:R-:W-:-:S04]  /*1e10*/  IADD3 R7, PT, PT, R7, R15, RZ ;  /* 0x0000000f07077210 */ /* 0x000fc80007ffe0ff */
[----:B------:R-:W-:Y:S01]  /*1e20*/  LEA.HI.X R7, R14, UR17, R7, 0x2, P1 ;  /* 0x000000110e077c11 */ /* 0x000fe200088f1407 */
[----:B------:R-:W-:Y:S06]  /*1e30*/  @!P0 BRA `(.L_x_52) ;  /* 0x0000000000408947 */ /* 0x000fec0003800000 */
        /* <DEDUP_REMOVED lines=11> */
[----:B--234-:R-:W-:Y:S05]  /*1ef0*/  CALL.REL.NOINC `($__internal_0_$__cuda_sm3x_div_rn_noftz_f32_slowpath) ;  /* 0x0000000800dc7944 */ /* 0x01cfea0003c00000 */
[----:B------:R-:W-:-:S07]  /*1f00*/  IMAD.MOV.U32 R15, RZ, RZ, R0 ;  /* 0x000000ffff0f7224 */ /* 0x000fce00078e0000 */
.L_x_54:
[----:B------:R-:W-:Y:S05]  /*1f10*/  BSYNC.RECONVERGENT B3 ;  /* 0x0000000000037941 */ /* 0x000fea0003800200 */
.L_x_53:
[----:B------:R1:W-:Y:S01]  /*1f20*/  STG.E desc[UR10][R6.64], R15 ;  /* 0x0000000f06007986 */ /* 0x0003e2000c10190a */
[----:B------:R-:W-:Y:S05]  /*1f30*/  BRA `(.L_x_55) ;  /* 0x0000000000047947 */ /* 0x000fea0003800000 */
.L_x_52:
[----:B------:R0:W-:Y:S02]  /*1f40*/  STG.E desc[UR10][R2.64], R13 ;  /* 0x0000000d02007986 */ /* 0x0001e4000c10190a */
.L_x_55:
[----:B------:R-:W-:Y:S05]  /*1f50*/  BSYNC.RECONVERGENT B2 ;  /* 0x0000000000027941 */ /* 0x000fea0003800200 */
.L_x_51:
[----:B-1----:R-:W-:Y:S01]  /*1f60*/  IADD3 R15, P1, PT, R18, 0x1, RZ ;  /* 0x00000001120f7810 */ /* 0x002fe20007f3e0ff */
[----:B------:R-:W-:Y:S03]  /*1f70*/  BSSY.RECONVERGENT B2, `(.L_x_56) ;  /* 0x0000016000027945 */ /* 0x000fe60003800200 */
[----:B------:R-:W-:Y:S01]  /*1f80*/  ISETP.NE.U32.AND P0, PT, R4, R15, PT ;  /* 0x0000000f0400720c */ /* 0x000fe20003f05070 */
[----:B------:R-:W-:-:S05]  /*1f90*/  IMAD.X R15, RZ, RZ, R19, P1 ;  /* 0x000000ffff0f7224 */ /* 0x000fca00008e0613 */
[----:B------:R-:W-:-:S13]  /*1fa0*/  ISETP.NE.AND.EX P0, PT, R5, R15, PT, P0 ;  /* 0x0000000f0500720c */ /* 0x000fda0003f05300 */
[----:B------:R-:W-:Y:S05]  /*1fb0*/  @!P0 BRA `(.L_x_57) ;  /* 0x0000000000408947 */ /* 0x000fea0003800000 */
[----:B------:R-:W5:Y:S01]  /*1fc0*/  LDG.E R21, desc[UR10][R6.64+0x4] ;  /* 0x0000040a06157981 */ /* 0x000f62000c1e1900 */
[----:B------:R-:W1:Y:S01]  /*1fd0*/  MUFU.RCP R15, R8 ;  /* 0x00000008000f7308 */ /* 0x000e620000001000 */
[----:B------:R-:W-:Y:S01]  /*1fe0*/  BSSY.RECONVERGENT B3, `(.L_x_58) ;  /* 0x000000b000037945 */ /* 0x000fe20003800200 */
[----:B-1----:R-:W-:-:S04]  /*1ff0*/  FFMA R0, -R8, R15, 1 ;  /* 0x3f80000008007423 */ /* 0x002fc8000000010f */
[----:B------:R-:W-:Y:S02]  /*2000*/  FFMA R12, R15, R0, R15 ;  /* 0x000000000f0c7223 */ /* 0x000fe4000000000f */
[----:B-----5:R-:W1:Y:S02]  /*2010*/  FCHK P0, R21, R8 ;  /* 0x0000000815007302 */ /* 0x020e640000000000 */
[----:B------:R-:W-:-:S04]  /*2020*/  FFMA R0, R21, R12, RZ ;  /* 0x0000000c15007223 */ /* 0x000fc800000000ff */
[----:B------:R-:W-:-:S04]  /*2030*/  FFMA R15, R0, -R8, R21 ;  /* 0x80000008000f7223 */ /* 0x000fc80000000015 */
[----:B------:R-:W-:Y:S01]  /*2040*/  FFMA R15, R15, R12, R0 ;  /* 0x0000000c0f0f7223 */ /* 0x000fe20000000000 */
[----:B-1----:R-:W-:Y:S06]  /*2050*/  @!P0 BRA `(.L_x_59) ;  /* 0x00000000000c8947 */ /* 0x002fec0003800000 */
[----:B------:R-:W-:-:S07]  /*2060*/  MOV R12, 0x2080 ;  /* 0x00002080000c7802 */ /* 0x000fce0000000f00 */
[----:B0-234-:R-:W-:Y:S05]  /*2070*/  CALL.REL.NOINC `($__internal_0_$__cuda_sm3x_div_rn_noftz_f32_slowpath) ;  /* 0x00000008007c7944 */ /* 0x01dfea0003c00000 */
[----:B------:R-:W-:-:S07]  /*2080*/  IMAD.MOV.U32 R15, RZ, RZ, R0 ;  /* 0x000000ffff0f7224 */ /* 0x000fce00078e0000 */
.L_x_59:
[----:B------:R-:W-:Y:S05]  /*2090*/  BSYNC.RECONVERGENT B3 ;  /* 0x0000000000037941 */ /* 0x000fea0003800200 */
.L_x_58:
[----:B------:R1:W-:Y:S01]  /*20a0*/  STG.E desc[UR10][R6.64+0x4], R15 ;  /* 0x0000040f06007986 */ /* 0x0003e2000c10190a */
[----:B------:R-:W-:Y:S05]  /*20b0*/  BRA `(.L_x_60) ;  /* 0x0000000000047947 */ /* 0x000fea0003800000 */
.L_x_57:
[----:B------:R1:W-:Y:S02]  /*20c0*/  STG.E desc[UR10][R2.64], R13 ;  /* 0x0000000d02007986 */ /* 0x0003e4000c10190a */
.L_x_60:
[----:B------:R-:W-:Y:S05]  /*20d0*/  BSYNC.RECONVERGENT B2 ;  /* 0x0000000000027941 */ /* 0x000fea0003800200 */
.L_x_56:
        /* <DEDUP_REMOVED lines=19> */
.L_x_64:
[----:B------:R-:W-:Y:S05]  /*2210*/  BSYNC.RECONVERGENT B3 ;  /* 0x0000000000037941 */ /* 0x000fea0003800200 */
.L_x_63:
[----:B------:R1:W-:Y:S01]  /*2220*/  STG.E desc[UR10][R6.64+0x8], R15 ;  /* 0x0000080f06007986 */ /* 0x0003e2000c10190a */
[----:B------:R-:W-:Y:S05]  /*2230*/  BRA `(.L_x_65) ;  /* 0x0000000000047947 */ /* 0x000fea0003800000 */
.L_x_62:
[----:B------:R1:W-:Y:S02]  /*2240*/  STG.E desc[UR10][R2.64], R13 ;  /* 0x0000000d02007986 */ /* 0x0003e4000c10190a */
.L_x_65:
[----:B------:R-:W-:Y:S05]  /*2250*/  BSYNC.RECONVERGENT B2 ;  /* 0x0000000000027941 */ /* 0x000fea0003800200 */
.L_x_61:
        /* <DEDUP_REMOVED lines=19> */
.L_x_69:
[----:B------:R-:W-:Y:S05]  /*2390*/  BSYNC.RECONVERGENT B3 ;  /* 0x0000000000037941 */ /* 0x000fea0003800200 */
.L_x_68:
[----:B------:R1:W-:Y:S01]  /*23a0*/  STG.E desc[UR10][R6.64+0xc], R15 ;  /* 0x00000c0f06007986 */ /* 0x0003e2000c10190a */
[----:B------:R-:W-:Y:S05]  /*23b0*/  BRA `(.L_x_70) ;  /* 0x0000000000047947 */ /* 0x000fea0003800000 */
.L_x_67:
[----:B------:R1:W-:Y:S02]  /*23c0*/  STG.E desc[UR10][R2.64], R13 ;  /* 0x0000000d02007986 */ /* 0x0003e4000c10190a */
.L_x_70:
[----:B------:R-:W-:Y:S05]  /*23d0*/  BSYNC.RECONVERGENT B2 ;  /* 0x0000000000027941 */ /* 0x000fea0003800200 */
.L_x_66:
[----:B------:R-:W-:-:S05]  /*23e0*/  IADD3 R18, P0, PT, R18, 0x4, RZ ;  /* 0x0000000412127810 */ /* 0x000fca0007f1e0ff */
[----:B------:R-:W-:-:S08]  /*23f0*/  IMAD.X R19, RZ, RZ, R19, P0 ;  /* 0x000000ffff137224 */ /* 0x000fd000000e0613 */
.L_x_50:
[----:B------:R-:W-:Y:S01]  /*2400*/  UISETP.NE.U32.AND UP0, UPT, UR13, URZ, UPT ;  /* 0x000000ff0d00728c */ /* 0x000fe2000bf05070 */
[----:B------:R-:W-:Y:S03]  /*2410*/  BSSY.RECONVERGENT B2, `(.L_x_49) ;  /* 0x000005d000027945 */ /* 0x000fe60003800200 */
[----:B------:R-:W-:-:S09]  /*2420*/  UISETP.NE.AND.EX UP0, UPT, URZ, URZ, UPT, UP0 ;  /* 0x000000ffff00728c */ /* 0x000fd2000bf05300 */
[----:B------:R-:W-:Y:S05]  /*2430*/  BRA.U !UP0, `(.L_x_71) ;  /* 0x0000000508687547 */ /* 0x000fea000b800000 */
[----:B------:R-:W-:-:S04]  /*2440*/  UISETP.NE.U32.AND UP0, UPT, UR13, 0x1, UPT ;  /* 0x000000010d00788c */ /* 0x000fc8000bf05070 */
[----:B------:R-:W-:-:S09]  /*2450*/  UISETP.NE.AND.EX UP0, UPT, URZ, URZ, UPT, UP0 ;  /* 0x000000ffff00728c */ /* 0x000fd2000bf05300 */
[----:B------:R-:W-:Y:S05]  /*2460*/  BRA.U !UP0, `(.L_x_72) ;  /* 0x0000000108e07547 */ /* 0x000fea000b800000 */
[----:B------:R-:W5:Y:S01]  /*2470*/  LDCU.64 UR8, c[0x0][0x380] ;  /* 0x00007000ff0877ac */ /* 0x000f620008000a00 */
[----:B------:R-:W-:Y:S01]  /*2480*/  ISETP.NE.U32.AND P0, PT, R4, R18, PT ;  /* 0x000000120400720c */ /* 0x000fe20003f05070 */
[----:B------:R-:W-:Y:S01]  /*2490*/  BSSY.RECONVERGENT B3, `(.L_x_73) ;  /* 0x000001b000037945 */ /* 0x000fe20003800200 */
[----:B------:R-:W2:Y:S02]  /*24a0*/  LDCU.64 UR16, c[0x0][0x390] ;  /* 0x00007200ff1077ac */ /* 0x000ea40008000a00 */
[----:B------:R-:W-:Y:S01]  /*24b0*/  ISETP.NE.AND.EX P0, PT, R5, R19, PT, P0 ;  /* 0x000000130500720c */ /* 0x000fe20003f05300 */
[----:B-----5:R-:W-:Y:S02]  /*24c0*/  IMAD R0, R11, UR8, RZ ;  /* 0x000000080b007c24 */ /* 0x020fe4000f8e02ff */
[----:B01----:R-:W-:-:S04]  /*24d0*/  IMAD.WIDE.U32 R14, R9, UR8, R18 ;  /* 0x00000008090e7c25 */ /* 0x003fc8000f8e0012 */
[----:B------:R-:W-:Y:S01]  /*24e0*/  IMAD R7, R9, UR9, R0 ;  /* 0x0000000909077c24 */ /* 0x000fe2000f8e0200 */
[----:B--2---:R-:W-:-:S04]  /*24f0*/  LEA R6, P1, R14, UR16, 0x2 ;  /* 0x000000100e067c11 */ /* 0x004fc8000f8210ff */
[----:B------:R-:W-:-:S04]  /*2500*/  IADD3 R7, PT, PT, R7, R15, RZ ;  /* 0x0000000f07077210 */ /* 0x000fc80007ffe0ff */
[----:B------:R-:W-:Y:S01]  /*2510*/  LEA.HI.X R7, R14, UR17, R7, 0x2, P1 ;  /* 0x000000110e077c11 */ /* 0x000fe200088f1407 */
[----:B------:R-:W-:Y:S06]  /*2520*/  @!P0 BRA `(.L_x_74) ;  /* 0x0000000000408947 */ /* 0x000fec0003800000 */
        /* <DEDUP_REMOVED lines=11> */
[----:B---34-:R-:W-:Y:S05]  /*25e0*/  CALL.REL.NOINC `($__internal_0_$__cuda_sm3x_div_rn_noftz_f32_slowpath) ;  /* 0x0000000400207944 */ /* 0x018fea0003c00000 */
[----:B------:R-:W-:-:S07]  /*25f0*/  IMAD.MOV.U32 R15, RZ, RZ, R0 ;  /* 0x000000ffff0f7224 */ /* 0x000fce00078e0000 */
.L_x_76:
[----:B------:R-:W-:Y:S05]  /*2600*/  BSYNC.RECONVERGENT B4 ;  /* 0x0000000000047941 */ /* 0x000fea0003800200 */
.L_x_75:
[----:B------:R0:W-:Y:S01]  /*2610*/  STG.E desc[UR10][R6.64], R15 ;  /* 0x0000000f06007986 */ /* 0x0001e2000c10190a */
[----:B------:R-:W-:Y:S05]  /*2620*/  BRA `(.L_x_77) ;  /* 0x0000000000047947 */ /* 0x000fea0003800000 */
.L_x_74:
[----:B------:R1:W-:Y:S02]  /*2630*/  STG.E desc[UR10][R2.64], R13 ;  /* 0x0000000d02007986 */ /* 0x0003e4000c10190a */
.L_x_77:
[----:B------:R-:W-:Y:S05]  /*2640*/  BSYNC.RECONVERGENT B3 ;  /* 0x0000000000037941 */ /* 0x000fea0003800200 */
.L_x_73:
        /* <DEDUP_REMOVED lines=17> */
[----:B-1-34-:R-:W-:Y:S05]  /*2760*/  CALL.REL.NOINC `($__internal_0_$__cuda_sm3x_div_rn_noftz_f32_slowpath) ;  /* 0x0000000000c07944 */ /* 0x01afea0003c00000 */
[----:B------:R-:W-:-:S07]  /*2770*/  IMAD.MOV.U32 R15, RZ, RZ, R0 ;  /* 0x000000ffff0f7224 */ /* 0x000fce00078e0000 */
.L_x_81:
[----:B------:R-:W-:Y:S05]  /*2780*/  BSYNC.RECONVERGENT B4 ;  /* 0x0000000000047941 */ /* 0x000fea0003800200 */
.L_x_80:
[----:B------:R2:W-:Y:S01]  /*2790*/  STG.E desc[UR10][R6.64+0x4], R15 ;  /* 0x0000040f06007986 */ /* 0x0005e2000c10190a */
[----:B------:R-:W-:Y:S05]  /*27a0*/  BRA `(.L_x_82) ;  /* 0x0000000000047947 */ /* 0x000fea0003800000 */
.L_x_79:
[----:B------:R0:W-:Y:S02]  /*27b0*/  STG.E desc[UR10][R2.64], R13 ;  /* 0x0000000d02007986 */ /* 0x0001e4000c10190a */
.L_x_82:
[----:B------:R-:W-:Y:S05]  /*27c0*/  BSYNC.RECONVERGENT B3 ;  /* 0x0000000000037941 */ /* 0x000fea0003800200 */
.L_x_78:
[----:B------:R-:W-:-:S05]  /*27d0*/  IADD3 R18, P0, PT, R18, 0x2, RZ ;  /* 0x0000000212127810 */ /* 0x000fca0007f1e0ff */
[----:B------:R-:W-:-:S08]  /*27e0*/  IMAD.X R19, RZ, RZ, R19, P0 ;  /* 0x000000ffff137224 */ /* 0x000fd000000e0613 */
.L_x_72:
[----:B------:R-:W5:Y:S02]  /*27f0*/  LDC R0, c[0x0][0x380] ;  /* 0x0000e000ff007b82 */ /* 0x000f640000000800 */
[----:B-----5:R-:W-:-:S13]  /*2800*/  LOP3.LUT P0, RZ, R0, 0x1, RZ, 0xc0, !PT ;  /* 0x0000000100ff7812 */ /* 0x020fda000780c0ff */
[----:B------:R-:W-:Y:S05]  /*2810*/  @!P0 BRA `(.L_x_71) ;  /* 0x0000000000708947 */ /* 0x000fea0003800000 */
[----:B------:R-:W-:-:S04]  /*2820*/  ISETP.NE.U32.AND P0, PT, R4, R18, PT ;  /* 0x000000120400720c */ /* 0x000fc80003f05070 */
[----:B------:R-:W-:-:S13]  /*2830*/  ISETP.NE.AND.EX P0, PT, R5, R19, PT, P0 ;  /* 0x000000130500720c */ /* 0x000fda0003f05300 */
[----:B------:R-:W-:Y:S05]  /*2840*/  @!P0 BRA `(.L_x_83) ;  /* 0x0000000000608947 */ /* 0x000fea0003800000 */
[----:B------:R-:W5:Y:S01]  /*2850*/  LDCU UR8, c[0x0][0x384] ;  /* 0x00007080ff0877ac */ /* 0x000f620008000800 */
[-C--:B01234-:R-:W-:Y:S02]  /*2860*/  IMAD R2, R11, R0.reuse, RZ ;  /* 0x000000000b027224 */ /* 0x09ffe400078e02ff */
[C---:B------:R-:W-:Y:S01]  /*2870*/  IMAD.WIDE.U32 R4, R9.reuse, R0, R18 ;  /* 0x0000000009047225 */ /* 0x040fe200078e0012 */
[----:B------:R-:W0:Y:S03]  /*2880*/  LDCU.64 UR16, c[0x0][0x390] ;  /* 0x00007200ff1077ac */ /* 0x000e260008000a00 */
[----:B-----5:R-:W-:-:S04]  /*2890*/  IMAD R3, R9, UR8, R2 ;  /* 0x0000000809037c24 */ /* 0x020fc8000f8e0202 */
[----:B------:R-:W-:Y:S01]  /*28a0*/  IMAD.IADD R3, R3, 0x1, R5 ;  /* 0x0000000103037824 */ /* 0x000fe200078e0205 */
[----:B0-----:R-:W-:-:S04]  /*28b0*/  LEA R2, P0, R4, UR16, 0x2 ;  /* 0x0000001004027c11 */ /* 0x001fc8000f8010ff */
[----:B------:R-:W-:-:S05]  /*28c0*/  LEA.HI.X R3, R4, UR17, R3, 0x2, P0 ;  /* 0x0000001104037c11 */ /* 0x000fca00080f1403 */
        /* <DEDUP_REMOVED lines=12> */
[----:B------:R-:W-:-:S07]  /*2990*/  IMAD.MOV.U32 R5, RZ, RZ, R0 ;  /* 0x000000ffff057224 */ /* 0x000fce00078e0000 */
.L_x_85:
[----:B------:R-:W-:Y:S05]  /*29a0*/  BSYNC.RECONVERGENT B3 ;  /* 0x0000000000037941 */ /* 0x000fea0003800200 */
.L_x_84:
[----:B------:R0:W-:Y:S01]  /*29b0*/  STG.E desc[UR10][R2.64], R5 ;  /* 0x0000000502007986 */ /* 0x0001e2000c10190a */
[----:B------:R-:W-:Y:S05]  /*29c0*/  BRA `(.L_x_71) ;  /* 0x0000000000047947 */ /* 0x000fea0003800000 */
.L_x_83:
[----:B------:R0:W-:Y:S02]  /*29d0*/  STG.E desc[UR10][R2.64], R13 ;  /* 0x0000000d02007986 */ /* 0x0001e4000c10190a */
.L_x_71:
[----:B------:R-:W-:Y:S05]  /*29e0*/  BSYNC.RECONVERGENT B2 ;  /* 0x0000000000027941 */ /* 0x000fea0003800200 */
.L_x_49:
[----:B------:R-:W5:Y:S01]  /*29f0*/  LDCU UR8, c[0x0][0x388] ;  /* 0x00007100ff0877ac */ /* 0x000f620008000800 */
[----:B------:R-:W-:Y:S01]  /*2a00*/  IMAD.U32 R0, RZ, RZ, UR4 ;  /* 0x00000004ff007e24 */ /* 0x000fe2000f8e00ff */
[----:B------:R-:W-:-:S04]  /*2a10*/  IADD3 R9, P0, PT, R9, UR4, RZ ;  /* 0x0000000409097c10 */ /* 0x000fc8000ff1e0ff */
[----:B------:R-:W-:Y:S02]  /*2a20*/  LEA.HI.X.SX32 R11, R0, R11, 0x1, P0 ;  /* 0x0000000b000b7211 */ /* 0x000fe400000f0eff */
[----:B-----5:R-:W-:-:S04]  /*2a30*/  ISETP.GE.U32.AND P0, PT, R9, UR8, PT ;  /* 0x0000000809007c0c */ /* 0x020fc8000bf06070 */
[----:B------:R-:W-:-:S13]  /*2a40*/  ISETP.GE.AND.EX P0, PT, R11, UR7, PT, P0 ;  /* 0x000000070b007c0c */ /* 0x000fda000bf06300 */
[----:B------:R-:W-:Y:S05]  /*2a50*/  @!P0 BRA `(.L_x_86) ;  /* 0xffffffd400d08947 */ /* 0x000fea000383ffff */
[----:B------:R-:W-:Y:S05]  /*2a60*/  EXIT ;  /* 0x000000000000794d */ /* 0x000fea0003800000 */
        .weak           $__internal_0_$__cuda_sm3x_div_rn_noftz_f32_slowpath
        .type           $__internal_0_$__cuda_sm3x_div_rn_noftz_f32_slowpath,@function
        .size           $__internal_0_$__cuda_sm3x_div_rn_noftz_f32_slowpath,(.L_x_99 - $__internal_0_$__cuda_sm3x_div_rn_noftz_f32_slowpath)
$__internal_0_$__cuda_sm3x_div_rn_noftz_f32_slowpath:
[--C-:B------:R-:W-:Y:S01]  /*2a70*/  SHF.R.U32.HI R15, RZ, 0x17, R8.reuse ;  /* 0x00000017ff0f7819 */ /* 0x100fe20000011608 */
[----:B------:R-:W-:Y:S01]  /*2a80*/  BSSY.RECONVERGENT B0, `(.L_x_87) ;  /* 0x0000063000007945 */ /* 0x000fe20003800200 */
[----:B------:R-:W-:Y:S01]  /*2a90*/  SHF.R.U32.HI R14, RZ, 0x17, R21 ;  /* 0x00000017ff0e7819 */ /* 0x000fe20000011615 */
[----:B------:R-:W-:Y:S01]  /*2aa0*/  IMAD.MOV.U32 R0, RZ, RZ, R8 ;  /* 0x000000ffff007224 */ /* 0x000fe200078e0008 */
[----:B------:R-:W-:Y:S02]  /*2ab0*/  LOP3.LUT R15, R15, 0xff, RZ, 0xc0, !PT ;  /* 0x000000ff0f0f7812 */ /* 0x000fe400078ec0ff */
[----:B------:R-:W-:-:S03]  /*2ac0*/  LOP3.LUT R14, R14, 0xff, RZ, 0xc0, !PT ;  /* 0x000000ff0e0e7812 */ /* 0x000fc600078ec0ff */
[----:B------:R-:W-:Y:S01]  /*2ad0*/  VIADD R17, R15, 0xffffffff ;  /* 0xffffffff0f117836 */ /* 0x000fe20000000000 */
[----:B------:R-:W-:-:S04]  /*2ae0*/  IADD3 R20, PT, PT, R14, -0x1, RZ ;  /* 0xffffffff0e147810 */ /* 0x000fc80007ffe0ff */
[----:B------:R-:W-:-:S04]  /*2af0*/  ISETP.GT.U32.AND P1, PT, R17, 0xfd, PT ;  /* 0x000000fd1100780c */ /* 0x000fc80003f24070 */
[----:B------:R-:W-:-:S13]  /*2b00*/  ISETP.GT.U32.OR P1, PT, R20, 0xfd, P1 ;  /* 0x000000fd1400780c */ /* 0x000fda0000f24470 */
[----:B------:R-:W-:Y:S01]  /*2b10*/  @!P1 IMAD.MOV.U32 R16, RZ, RZ, RZ ;  /* 0x000000ffff109224 */ /* 0x000fe200078e00ff */
[----:B------:R-:W-:Y:S06]  /*2b20*/  @!P1 BRA `(.L_x_88) ;  /* 0x00000000005c9947 */ /* 0x000fec0003800000 */
[----:B------:R-:W-:Y:S02]  /*2b30*/  FSETP.GTU.FTZ.AND P1, PT, |R21|, +INF , PT ;  /* 0x7f8000001500780b */ /* 0x000fe40003f3c200 */
[----:B------:R-:W-:-:S04]  /*2b40*/  FSETP.GTU.FTZ.AND P2, PT, |R8|, +INF , PT ;  /* 0x7f8000000800780b */ /* 0x000fc80003f5c200 */
[----:B------:R-:W-:-:S13]  /*2b50*/  PLOP3.LUT P1, PT, P1, P2, PT, 0xf8, 0x8f ;  /* 0x00000000008f781c */ /* 0x000fda0000f25f70 */
[----:B------:R-:W-:Y:S05]  /*2b60*/  @P1 BRA `(.L_x_89) ;  /* 0x00000004004c1947 */ /* 0x000fea0003800000 */
[----:B------:R-:W-:-:S13]  /*2b70*/  LOP3.LUT P1, RZ, R0, 0x7fffffff, R21, 0xc8, !PT ;  /* 0x7fffffff00ff7812 */ /* 0x000fda000782c815 */
[----:B------:R-:W-:Y:S05]  /*2b80*/  @!P1 BRA `(.L_x_90) ;  /* 0x00000004003c9947 */ /* 0x000fea0003800000 */
[C---:B------:R-:W-:Y:S02]  /*2b90*/  FSETP.NEU.FTZ.AND P3, PT, |R21|.reuse, +INF , PT ;  /* 0x7f8000001500780b */ /* 0x040fe40003f7d200 */
[----:B------:R-:W-:Y:S02]  /*2ba0*/  FSETP.NEU.FTZ.AND P2, PT, |R8|, +INF , PT ;  /* 0x7f8000000800780b */ /* 0x000fe40003f5d200 */
[----:B------:R-:W-:-:S11]  /*2bb0*/  FSETP.NEU.FTZ.AND P1, PT, |R21|, +INF , PT ;  /* 0x7f8000001500780b */ /* 0x000fd60003f3d200 */
[----:B------:R-:W-:Y:S05]  /*2bc0*/  @!P2 BRA !P3, `(.L_x_90) ;  /* 0x00000004002ca947 */ /* 0x000fea0005800000 */
[----:B------:R-:W-:-:S04]  /*2bd0*/  LOP3.LUT P3, RZ, R21, 0x7fffffff, RZ, 0xc0, !PT ;  /* 0x7fffffff15ff7812 */ /* 0x000fc8000786c0ff */
[----:B------:R-:W-:-:S13]  /*2be0*/  PLOP3.LUT P2, PT, P2, P3, PT, 0x2f, 0xf2 ;  /* 0x0000000000f2781c */ /* 0x000fda0001746577 */
[----:B------:R-:W-:Y:S05]  /*2bf0*/  @P2 BRA `(.L_x_91) ;  /* 0x0000000400182947 */ /* 0x000fea0003800000 */
[----:B------:R-:W-:-:S04]  /*2c00*/  LOP3.LUT P2, RZ, R0, 0x7fffffff, RZ, 0xc0, !PT ;  /* 0x7fffffff00ff7812 */ /* 0x000fc8000784c0ff */
[----:B------:R-:W-:-:S13]  /*2c10*/  PLOP3.LUT P1, PT, P1, P2, PT, 0x2f, 0xf2 ;  /* 0x0000000000f2781c */ /* 0x000fda0000f24577 */
[----:B------:R-:W-:Y:S05]  /*2c20*/  @P1 BRA `(.L_x_92) ;  /* 0x0000000400001947 */ /* 0x000fea0003800000 */
[----:B------:R-:W-:Y:S02]  /*2c30*/  ISETP.GE.AND P1, PT, R20, RZ, PT ;  /* 0x000000ff1400720c */ /* 0x000fe40003f26270 */
[----:B------:R-:W-:-:S11]  /*2c40*/  ISETP.GE.AND P2, PT, R17, RZ, PT ;  /* 0x000000ff1100720c */ /* 0x000fd60003f46270 */
[----:B------:R-:W-:Y:S02]  /*2c50*/  @P1 IMAD.MOV.U32 R16, RZ, RZ, RZ ;  /* 0x000000ffff101224 */ /* 0x000fe400078e00ff */
[----:B------:R-:W-:Y:S01]  /*2c60*/  @!P1 FFMA R21, R21, 1.84467440737095516160e+19, RZ ;  /* 0x5f80000015159823 */ /* 0x000fe200000000ff */
[----:B------:R-:W-:Y:S02]  /*2c70*/  @!P1 IMAD.MOV.U32 R16, RZ, RZ, -0x40 ;  /* 0xffffffc0ff109424 */ /* 0x000fe400078e00ff */
[----:B------:R-:W-:Y:S02]  /*2c80*/  @!P2 FFMA R0, R8, 1.84467440737095516160e+19, RZ ;  /* 0x5f8000000800a823 */ /* 0x000fe400000000ff */
[----:B------:R-:W-:-:S07]  /*2c90*/  @!P2 VIADD R16, R16, 0x40 ;  /* 0x000000401010a836 */ /* 0x000fce0000000000 */
.L_x_88:
[----:B------:R-:W-:Y:S01]  /*2ca0*/  LEA R17, R15, 0xc0800000, 0x17 ;  /* 0xc08000000f117811 */ /* 0x000fe200078eb8ff */
[----:B------:R-:W-:Y:S01]  /*2cb0*/  VIADD R14, R14, 0xffffff81 ;  /* 0xffffff810e0e7836 */ /* 0x000fe20000000000 */
[----:B------:R-:W-:Y:S03]  /*2cc0*/  BSSY.RECONVERGENT B1, `(.L_x_93) ;  /* 0x0000035000017945 */ /* 0x000fe60003800200 */
[----:B------:R-:W-:Y:S01]  /*2cd0*/  IMAD.IADD R24, R0, 0x1, -R17 ;  /* 0x0000000100187824 */ /* 0x000fe200078e0a11 */
[C---:B------:R-:W-:Y:S01]  /*2ce0*/  IADD3 R15, PT, PT, R14.reuse, 0x7f, -R15 ;  /* 0x0000007f0e0f7810 */ /* 0x040fe20007ffe80f */
[----:B------:R-:W-:Y:S02]  /*2cf0*/  IMAD R0, R14, -0x800000, R21 ;  /* 0xff8000000e007824 */ /* 0x000fe400078e0215 */
[----:B------:R-:W0:Y:S01]  /*2d00*/  MUFU.RCP R20, R24 ;  /* 0x0000001800147308 */ /* 0x000e220000001000 */
[----:B------:R-:W-:Y:S01]  /*2d10*/  FADD.FTZ R17, -R24, -RZ ;  /* 0x800000ff18117221 */ /* 0x000fe20000010100 */
[----:B------:R-:W-:-:S03]  /*2d20*/  IMAD.IADD R15, R15, 0x1, R16 ;  /* 0x000000010f0f7824 */ /* 0x000fc600078e0210 */
[----:B0-----:R-:W-:-:S04]  /*2d30*/  FFMA R23, R20, R17, 1 ;  /* 0x3f80000014177423 */ /* 0x001fc80000000011 */
[----:B------:R-:W-:-:S04]  /*2d40*/  FFMA R21, R20, R23, R20 ;  /* 0x0000001714157223 */ /* 0x000fc80000000014 */
[----:B------:R-:W-:-:S04]  /*2d50*/  FFMA R20, R0, R21, RZ ;  /* 0x0000001500147223 */ /* 0x000fc800000000ff */
[----:B------:R-:W-:-:S04]  /*2d60*/  FFMA R22, R17, R20, R0 ;  /* 0x0000001411167223 */ /* 0x000fc80000000000 */
[----:B------:R-:W-:-:S04]  /*2d70*/  FFMA R22, R21, R22, R20 ;  /* 0x0000001615167223 */ /* 0x000fc80000000014 */
[----:B------:R-:W-:-:S04]  /*2d80*/  FFMA R17, R17, R22, R0 ;  /* 0x0000001611117223 */ /* 0x000fc80000000000 */
[----:B------:R-:W-:-:S05]  /*2d90*/  FFMA R0, R21, R17, R22 ;  /* 0x0000001115007223 */ /* 0x000fca0000000016 */
[----:B------:R-:W-:-:S04]  /*2da0*/  SHF.R.U32.HI R14, RZ, 0x17, R0 ;  /* 0x00000017ff0e7819 */ /* 0x000fc80000011600 */
[----:B------:R-:W-:-:S04]  /*2db0*/  LOP3.LUT R14, R14, 0xff, RZ, 0xc0, !PT ;  /* 0x000000ff0e0e7812 */ /* 0x000fc800078ec0ff */
[----:B------:R-:W-:-:S05]  /*2dc0*/  IADD3 R14, PT, PT, R14, R15, RZ ;  /* 0x0000000f0e0e7210 */ /* 0x000fca0007ffe0ff */
[----:B------:R-:W-:-:S05]  /*2dd0*/  VIADD R16, R14, 0xffffffff ;  /* 0xffffffff0e107836 */ /* 0x000fca0000000000 */
[----:B------:R-:W-:-:S13]  /*2de0*/  ISETP.GE.U32.AND P1, PT, R16, 0xfe, PT ;  /* 0x000000fe1000780c */ /* 0x000fda0003f26070 */
[----:B------:R-:W-:Y:S05]  /*2df0*/  @!P1 BRA `(.L_x_94) ;  /* 0x0000000000809947 */ /* 0x000fea0003800000 */
[----:B------:R-:W-:-:S13]  /*2e00*/  ISETP.GT.AND P1, PT, R14, 0xfe, PT ;  /* 0x000000fe0e00780c */ /* 0x000fda0003f24270 */
[----:B------:R-:W-:Y:S05]  /*2e10*/  @P1 BRA `(.L_x_95) ;  /* 0x00000000006c1947 */ /* 0x000fea0003800000 */
[----:B------:R-:W-:-:S13]  /*2e20*/  ISETP.GE.AND P1, PT, R14, 0x1, PT ;  /* 0x000000010e00780c */ /* 0x000fda0003f26270 */
[----:B------:R-:W-:Y:S05]  /*2e30*/  @P1 BRA `(.L_x_96) ;  /* 0x0000000000741947 */ /* 0x000fea0003800000 */
[----:B------:R-:W-:Y:S02]  /*2e40*/  ISETP.GE.AND P1, PT, R14, -0x18, PT ;  /* 0xffffffe80e00780c */ /* 0x000fe40003f26270 */
[----:B------:R-:W-:-:S11]  /*2e50*/  LOP3.LUT R0, R0, 0x80000000, RZ, 0xc0, !PT ;  /* 0x8000000000007812 */ /* 0x000fd600078ec0ff */
[----:B------:R-:W-:Y:S05]  /*2e60*/  @!P1 BRA `(.L_x_96) ;  /* 0x0000000000689947 */ /* 0x000fea0003800000 */
[CCC-:B------:R-:W-:Y:S01]  /*2e70*/  FFMA.RZ R15, R21.reuse, R17.reuse, R22.reuse ;  /* 0x00000011150f7223 */ /* 0x1c0fe2000000c016 */
[C---:B------:R-:W-:Y:S02]  /*2e80*/  VIADD R20, R14.reuse, 0x20 ;  /* 0x000000200e147836 */ /* 0x040fe40000000000 */
[CCC-:B------:R-:W-:Y:S01]  /*2e90*/  FFMA.RP R16, R21.reuse, R17.reuse, R22.reuse ;  /* 0x0000001115107223 */ /* 0x1c0fe20000008016 */
[C---:B------:R-:W-:Y:S01]  /*2ea0*/  ISETP.NE.AND P3, PT, R14.reuse, RZ, PT ;  /* 0x000000ff0e00720c */ /* 0x040fe20003f65270 */
[----:B------:R-:W-:Y:S01]  /*2eb0*/  FFMA.RM R17, R21, R17, R22 ;  /* 0x0000001115117223 */ /* 0x000fe20000004016 */
[----:B------:R-:W-:Y:S02]  /*2ec0*/  LOP3.LUT R15, R15, 0x7fffff, RZ, 0xc0, !PT ;  /* 0x007fffff0f0f7812 */ /* 0x000fe400078ec0ff */
[----:B------:R-:W-:Y:S01]  /*2ed0*/  ISETP.NE.AND P2, PT, R14, RZ, PT ;  /* 0x000000ff0e00720c */ /* 0x000fe20003f45270 */
[----:B------:R-:W-:Y:S01]  /*2ee0*/  IMAD.MOV R14, RZ, RZ, -R14 ;  /* 0x000000ffff0e7224 */ /* 0x000fe200078e0a0e */
[----:B------:R-:W-:-:S02]  /*2ef0*/  LOP3.LUT R15, R15, 0x800000, RZ, 0xfc, !PT ;  /* 0x008000000f0f7812 */ /* 0x000fc400078efcff */
[----:B------:R-:W-:Y:S02]  /*2f00*/  FSETP.NEU.FTZ.AND P1, PT, R16, R17, PT ;  /* 0x000000111000720b */ /* 0x000fe40003f3d000 */
[----:B------:R-:W-:Y:S02]  /*2f10*/  SHF.L.U32 R20, R15, R20, RZ ;  /* 0x000000140f147219 */ /* 0x000fe400000006ff */
[----:B------:R-:W-:Y:S02]  /*2f20*/  SEL R14, R14, RZ, P3 ;  /* 0x000000ff0e0e7207 */ /* 0x000fe40001800000 */
[----:B------:R-:W-:Y:S02]  /*2f30*/  ISETP.NE.AND P2, PT, R20, RZ, P2 ;  /* 0x000000ff1400720c */ /* 0x000fe40001745270 */
[----:B------:R-:W-:Y:S02]  /*2f40*/  SHF.R.U32.HI R14, RZ, R14, R15 ;  /* 0x0000000eff0e7219 */ /* 0x000fe4000001160f */
[----:B------:R-:W-:-:S02]  /*2f50*/  PLOP3.LUT P1, PT, P1, P2, PT, 0xf8, 0x8f ;  /* 0x00000000008f781c */ /* 0x000fc40000f25f70 */
[----:B------:R-:W-:Y:S02]  /*2f60*/  SHF.R.U32.HI R16, RZ, 0x1, R14 ;  /* 0x00000001ff107819 */ /* 0x000fe4000001160e */
[----:B------:R-:W-:-:S04]  /*2f70*/  SEL R15, RZ, 0x1, !P1 ;  /* 0x00000001ff0f7807 */ /* 0x000fc80004800000 */
[----:B------:R-:W-:-:S04]  /*2f80*/  LOP3.LUT R15, R15, 0x1, R16, 0xf8, !PT ;  /* 0x000000010f0f7812 */ /* 0x000fc800078ef810 */
[----:B------:R-:W-:-:S05]  /*2f90*/  LOP3.LUT R15, R15, R14, RZ, 0xc0, !PT ;  /* 0x0000000e0f0f7212 */ /* 0x000fca00078ec0ff */
[----:B------:R-:W-:-:S05]  /*2fa0*/  IMAD.IADD R15, R16, 0x1, R15 ;  /* 0x00000001100f7824 */ /* 0x000fca00078e020f */
[----:B------:R-:W-:Y:S01]  /*2fb0*/  LOP3.LUT R0, R15, R0, RZ, 0xfc, !PT ;  /* 0x000000000f007212 */ /* 0x000fe200078efcff */
[----:B------:R-:W-:Y:S06]  /*2fc0*/  BRA `(.L_x_96) ;  /* 0x0000000000107947 */ /* 0x000fec0003800000 */
.L_x_95:
[----:B------:R-:W-:-:S04]  /*2fd0*/  LOP3.LUT R0, R0, 0x80000000, RZ, 0xc0, !PT ;  /* 0x8000000000007812 */ /* 0x000fc800078ec0ff */
[----:B------:R-:W-:Y:S01]  /*2fe0*/  LOP3.LUT R0, R0, 0x7f800000, RZ, 0xfc, !PT ;  /* 0x7f80000000007812 */ /* 0x000fe200078efcff */
[----:B------:R-:W-:Y:S06]  /*2ff0*/  BRA `(.L_x_96) ;  /* 0x0000000000047947 */ /* 0x000fec0003800000 */
.L_x_94:
[----:B------:R-:W-:-:S07]  /*3000*/  IMAD R0, R15, 0x800000, R0 ;  /* 0x008000000f007824 */ /* 0x000fce00078e0200 */
.L_x_96:
[----:B------:R-:W-:Y:S05]  /*3010*/  BSYNC.RECONVERGENT B1 ;  /* 0x0000000000017941 */ /* 0x000fea0003800200 */
.L_x_93:
[----:B------:R-:W-:Y:S05]  /*3020*/  BRA `(.L_x_97) ;  /* 0x0000000000207947 */ /* 0x000fea0003800000 */
.L_x_92:
[----:B------:R-:W-:-:S04]  /*3030*/  LOP3.LUT R0, R0, 0x80000000, R21, 0x48, !PT ;  /* 0x8000000000007812 */ /* 0x000fc800078e4815 */
[----:B------:R-:W-:Y:S01]  /*3040*/  LOP3.LUT R0, R0, 0x7f800000, RZ, 0xfc, !PT ;  /* 0x7f80000000007812 */ /* 0x000fe200078efcff */
[----:B------:R-:W-:Y:S06]  /*3050*/  BRA `(.L_x_97) ;  /* 0x0000000000147947 */ /* 0x000fec0003800000 */
.L_x_91:
[----:B------:R-:W-:Y:S01]  /*3060*/  LOP3.LUT R0, R0, 0x80000000, R21, 0x48, !PT ;  /* 0x8000000000007812 */ /* 0x000fe200078e4815 */
[----:B------:R-:W-:Y:S06]  /*3070*/  BRA `(.L_x_97) ;  /* 0x00000000000c7947 */ /* 0x000fec0003800000 */
.L_x_90:
[----:B------:R-:W0:Y:S01]  /*3080*/  MUFU.RSQ R0, -QNAN ;  /* 0xffc0000000007908 */ /* 0x000e220000001400 */
[----:B------:R-:W-:Y:S05]  /*3090*/  BRA `(.L_x_97) ;  /* 0x0000000000047947 */ /* 0x000fea0003800000 */
.L_x_89:
[----:B------:R-:W-:-:S07]  /*30a0*/  FADD.FTZ R0, R21, R8 ;  /* 0x0000000815007221 */ /* 0x000fce0000010000 */
.L_x_97:
[----:B------:R-:W-:Y:S05]  /*30b0*/  BSYNC.RECONVERGENT B0 ;  /* 0x0000000000007941 */ /* 0x000fea0003800200 */
.L_x_87:
[----:B------:R-:W-:Y:S02]  /*30c0*/  IMAD.MOV.U32 R14, RZ, RZ, R12 ;  /* 0x000000ffff0e7224 */ /* 0x000fe400078e000c */
[----:B------:R-:W-:-:S04]  /*30d0*/  IMAD.MOV.U32 R15, RZ, RZ, 0x0 ;  /* 0x00000000ff0f7424 */ /* 0x000fc800078e00ff */
[----:B0-----:R-:W-:Y:S05]  /*30e0*/  RET.REL.NODEC R14 `(_Z16distanceMatFinalliiPf) ;  /* 0xffffffcc0ec47950 */ /* 0x001fea0003c3ffff */
.L_x_98:
[----:B------:R-:W-:-:S00]  /*30f0*/  BRA `(.L_x_98) ;  /* 0xfffffffc00fc7947 */ /* 0x000fc0000383ffff */
[----:B------:R-:W-:-:S00]  /*3100*/  NOP ;  /* 0x0000000000007918 */ /* 0x000fc00000000000 */
[----:B------:R-:W-:-:S00]  /*3110*/  NOP ;  /* 0x0000000000007918 */ /* 0x000fc00000000000 */
[----:B------:R-:W-:-:S00]  /*3120*/  NOP ;  /* 0x0000000000007918 */ /* 0x000fc00000000000 */
[----:B------:R-:W-:-:S00]  /*3130*/  NOP ;  /* 0x0000000000007918 */ /* 0x000fc00000000000 */
[----:B------:R-:W-:-:S00]  /*3140*/  NOP ;  /* 0x0000000000007918 */ /* 0x000fc00000000000 */
[----:B------:R-:W-:-:S00]  /*3150*/  NOP ;  /* 0x0000000000007918 */ /* 0x000fc00000000000 */
[----:B------:R-:W-:-:S00]  /*3160*/  NOP ;  /* 0x0000000000007918 */ /* 0x000fc00000000000 */
[----:B------:R-:W-:-:S00]  /*3170*/  NOP ;  /* 0x0000000000007918 */ /* 0x000fc00000000000 */
.L_x_99:


//--------------------- .nv.shared.reserved.0     --------------------------
	.section	.nv.shared.reserved.0,"aw",@nobits
	.weak		__nv_reservedSMEM_offset_0_alias
	.size		__nv_reservedSMEM_offset_0_alias, 0, 64
	.other		__nv_reservedSMEM_offset_0_alias,@"STO_CUDA_RESERVED_SHARED STV_DEFAULT"
__nv_reservedSMEM_offset_0_alias:
	.zero		0
	.zero		64


//--------------------- .nv.constant0._Z16distanceMatFinalliiPf --------------------------
	.section	.nv.constant0._Z16distanceMatFinalliiPf,"a",@progbits
	.sectionflags	@""
	.align	4
.nv.constant0._Z16distanceMatFinalliiPf:
	.zero		920


//--------------------- SYMBOLS --------------------------

	.type		.nv.reservedSmem.offset0,@object
	.size		.nv.reservedSmem.offset0,0x4
